	.target	sm_90a

	.elftype	@"ET_EXEC"


//--------------------- .note.nv.tkinfo           --------------------------
	.section	.note.nv.tkinfo,"",@"SHT_NOTE"
	.sectionflags	@"SHF_NOTE_NV_TKINFO"
	.tkinfo
        /*0018*/ 	.word	0x00000002
        /*0030*/ 	.string	""
        /*0030*/ 	.string	"ptxas"
        /*0030*/ 	.string	"Cuda compilation tools, release 13.0, V13.0.88"
        /*0030*/ 	.string	"Build cuda_13.0.r13.0/compiler.36424714_0"
        /*0030*/ 	.string	"-arch sm_90a -m 64 "



//--------------------- .note.nv.cuinfo           --------------------------
	.section	.note.nv.cuinfo,"",@"SHT_NOTE"
	.sectionflags	@"SHF_NOTE_NV_CUINFO"
        /*0018*/ 	.short	0x0002
        /*001a*/ 	.short	0x005a
        /*001c*/ 	.short	0x0082
	.zero		2


//--------------------- .nv.info                  --------------------------
	.section	.nv.info,"",@"SHT_CUDA_INFO"
	.align	4


	//----- nvinfo : EIATTR_REGCOUNT
	.align		4
        /*0000*/ 	.byte	0x04, 0x2f
        /*0002*/ 	.short	(.L_15 - .L_14)
	.align		4
.L_14:
        /*0004*/ 	.word	index@(_ZN7cutlass13device_kernelINS_4gemm6kernel13GemmUniversalIN4cute5tupleIJiiiiEEENS1_10collective13CollectiveMmaINS1_34MainloopSm90TmaGmmaWarpSpecializedILi11ENS5_IJNS4_1CILi2EEENSA_ILi1EEESC_EEENS1_35KernelTmaWarpSpecializedCooperativeEEENS5_IJNSA_ILi256EEENSA_ILi64EEESH_EEEaNS5_IJlSC_lEEEaSJ_NS4_8TiledMMAINS4_8MMA_AtomIJNS4_4SM904GMMA26MMA_64x64x32_S32S8S8_SS_TNEEEENS4_6LayoutISD_NS5_IJSC_NSA_ILi0EEESR_EEEEENS5_IJNS4_10UnderscoreESU_SU_EEEEENS4_13SM90_TMA_LOADENS4_14ComposedLayoutINS4_7SwizzleILi2ELi4ELi3EEENS4_18smem_ptr_flag_bitsILi8EEENSQ_INS5_IJNSA_ILi8EEESH_EEENS5_IJSH_SC_EEEEEEEvNS4_8identityENS4_23SM90_TMA_LOAD_MULTICASTES17_vS18_EENS_8epilogue10collective6detail29Sm90TmaWarpSpecializedAdapterINS1C_15DefaultEpilogueIaSJ_SJ_NS1B_6thread17LinearCombinationIaLi1EiiLNS1G_9ScaleType4KindE0ELNS_15FloatRoundStyleE2EaEENS1_15EpilogueDefaultEEEEEvvEEEEvNT_6ParamsE)
        /*0008*/ 	.word	0x000000a8


	//----- nvinfo : EIATTR_FRAME_SIZE
	.align		4
.L_15:
        /*000c*/ 	.byte	0x04, 0x11
        /*000e*/ 	.short	(.L_17 - .L_16)
	.align		4
.L_16:
        /*0010*/ 	.word	index@(_ZN7cutlass13device_kernelINS_4gemm6kernel13GemmUniversalIN4cute5tupleIJiiiiEEENS1_10collective13CollectiveMmaINS1_34MainloopSm90TmaGmmaWarpSpecializedILi11ENS5_IJNS4_1CILi2EEENSA_ILi1EEESC_EEENS1_35KernelTmaWarpSpecializedCooperativeEEENS5_IJNSA_ILi256EEENSA_ILi64EEESH_EEEaNS5_IJlSC_lEEEaSJ_NS4_8TiledMMAINS4_8MMA_AtomIJNS4_4SM904GMMA26MMA_64x64x32_S32S8S8_SS_TNEEEENS4_6LayoutISD_NS5_IJSC_NSA_ILi0EEESR_EEEEENS5_IJNS4_10UnderscoreESU_SU_EEEEENS4_13SM90_TMA_LOADENS4_14ComposedLayoutINS4_7SwizzleILi2ELi4ELi3EEENS4_18smem_ptr_flag_bitsILi8EEENSQ_INS5_IJNSA_ILi8EEESH_EEENS5_IJSH_SC_EEEEEEEvNS4_8identityENS4_23SM90_TMA_LOAD_MULTICASTES17_vS18_EENS_8epilogue10collective6detail29Sm90TmaWarpSpecializedAdapterINS1C_15DefaultEpilogueIaSJ_SJ_NS1B_6thread17LinearCombinationIaLi1EiiLNS1G_9ScaleType4KindE0ELNS_15FloatRoundStyleE2EaEENS1_15EpilogueDefaultEEEEEvvEEEEvNT_6ParamsE)
        /*0014*/ 	.word	0x00000000


	//----- nvinfo : EIATTR_MIN_STACK_SIZE
	.align		4
.L_17:
        /*0018*/ 	.byte	0x04, 0x12
        /*001a*/ 	.short	(.L_19 - .L_18)
	.align		4
.L_18:
        /*001c*/ 	.word	index@(_ZN7cutlass13device_kernelINS_4gemm6kernel13GemmUniversalIN4cute5tupleIJiiiiEEENS1_10collective13CollectiveMmaINS1_34MainloopSm90TmaGmmaWarpSpecializedILi11ENS5_IJNS4_1CILi2EEENSA_ILi1EEESC_EEENS1_35KernelTmaWarpSpecializedCooperativeEEENS5_IJNSA_ILi256EEENSA_ILi64EEESH_EEEaNS5_IJlSC_lEEEaSJ_NS4_8TiledMMAINS4_8MMA_AtomIJNS4_4SM904GMMA26MMA_64x64x32_S32S8S8_SS_TNEEEENS4_6LayoutISD_NS5_IJSC_NSA_ILi0EEESR_EEEEENS5_IJNS4_10UnderscoreESU_SU_EEEEENS4_13SM90_TMA_LOADENS4_14ComposedLayoutINS4_7SwizzleILi2ELi4ELi3EEENS4_18smem_ptr_flag_bitsILi8EEENSQ_INS5_IJNSA_ILi8EEESH_EEENS5_IJSH_SC_EEEEEEEvNS4_8identityENS4_23SM90_TMA_LOAD_MULTICASTES17_vS18_EENS_8epilogue10collective6detail29Sm90TmaWarpSpecializedAdapterINS1C_15DefaultEpilogueIaSJ_SJ_NS1B_6thread17LinearCombinationIaLi1EiiLNS1G_9ScaleType4KindE0ELNS_15FloatRoundStyleE2EaEENS1_15EpilogueDefaultEEEEEvvEEEEvNT_6ParamsE)
        /*0020*/ 	.word	0x00000000
.L_19:


//--------------------- .nv.compat                --------------------------
	.section	.nv.compat,"",@"SHT_CUDA_COMPAT_INFO"
	.align	4
        /*0000*/ 	.byte	0x02, 0x09, 0x01, 0x00, 0x02, 0x02, 0x04, 0x00, 0x02, 0x05, 0x05, 0x00, 0x03, 0x07, 0x01, 0x01
        /*0010*/ 	.byte	0x02, 0x03, 0x01, 0x00, 0x02, 0x06, 0x01, 0x00, 0x04, 0x0b, 0x08, 0x00, 0x00, 0x00, 0x00, 0x00
        /*0020*/ 	.byte	0x00, 0x00, 0x00, 0x00


//--------------------- .nv.info._ZN7cutlass13device_kernelINS_4gemm6kernel13GemmUniversalIN4cute5tupleIJiiiiEEENS1_10collective13CollectiveMmaINS1_34MainloopSm90TmaGmmaWarpSpecializedILi11ENS5_IJNS4_1CILi2EEENSA_ILi1EEESC_EEENS1_35KernelTmaWarpSpecializedCooperativeEEENS5_IJNSA_ILi256EEENSA_ILi64EEESH_EEEaNS5_IJlSC_lEEEaSJ_NS4_8TiledMMAINS4_8MMA_AtomIJNS4_4SM904GMMA26MMA_64x64x32_S32S8S8_SS_TNEEEENS4_6LayoutISD_NS5_IJSC_NSA_ILi0EEESR_EEEEENS5_IJNS4_10UnderscoreESU_SU_EEEEENS4_13SM90_TMA_LOADENS4_14ComposedLayoutINS4_7SwizzleILi2ELi4ELi3EEENS4_18smem_ptr_flag_bitsILi8EEENSQ_INS5_IJNSA_ILi8EEESH_EEENS5_IJSH_SC_EEEEEEEvNS4_8identityENS4_23SM90_TMA_LOAD_MULTICASTES17_vS18_EENS_8epilogue10collective6detail29Sm90TmaWarpSpecializedAdapterINS1C_15DefaultEpilogueIaSJ_SJ_NS1B_6thread17LinearCombinationIaLi1EiiLNS1G_9ScaleType4KindE0ELNS_15FloatRoundStyleE2EaEENS1_15EpilogueDefaultEEEEEvvEEEEvNT_6ParamsE --------------------------
	.section	.nv.info._ZN7cutlass13device_kernelINS_4gemm6kernel13GemmUniversalIN4cute5tupleIJiiiiEEENS1_10collective13CollectiveMmaINS1_34MainloopSm90TmaGmmaWarpSpecializedILi11ENS5_IJNS4_1CILi2EEENSA_ILi1EEESC_EEENS1_35KernelTmaWarpSpecializedCooperativeEEENS5_IJNSA_ILi256EEENSA_ILi64EEESH_EEEaNS5_IJlSC_lEEEaSJ_NS4_8TiledMMAINS4_8MMA_AtomIJNS4_4SM904GMMA26MMA_64x64x32_S32S8S8_SS_TNEEEENS4_6LayoutISD_NS5_IJSC_NSA_ILi0EEESR_EEEEENS5_IJNS4_10UnderscoreESU_SU_EEEEENS4_13SM90_TMA_LOADENS4_14ComposedLayoutINS4_7SwizzleILi2ELi4ELi3EEENS4_18smem_ptr_flag_bitsILi8EEENSQ_INS5_IJNSA_ILi8EEESH_EEENS5_IJSH_SC_EEEEEEEvNS4_8identityENS4_23SM90_TMA_LOAD_MULTICASTES17_vS18_EENS_8epilogue10collective6detail29Sm90TmaWarpSpecializedAdapterINS1C_15DefaultEpilogueIaSJ_SJ_NS1B_6thread17LinearCombinationIaLi1EiiLNS1G_9ScaleType4KindE0ELNS_15FloatRoundStyleE2EaEENS1_15EpilogueDefaultEEEEEvvEEEEvNT_6ParamsE,"",@"SHT_CUDA_INFO"
	.sectionflags	@""
	.align	4


	//----- nvinfo : EIATTR_CUDA_API_VERSION
	.align		4
        /*0000*/ 	.byte	0x04, 0x37
        /*0002*/ 	.short	(.L_21 - .L_20)
.L_20:
        /*0004*/ 	.word	0x00000082


	//----- nvinfo : EIATTR_KPARAM_INFO
	.align		4
.L_21:
        /*0008*/ 	.byte	0x04, 0x17
        /*000a*/ 	.short	(.L_23 - .L_22)
.L_22:
        /*000c*/ 	.word	0x00000000
        /*0010*/ 	.short	0x0000
        /*0012*/ 	.short	0x0070
        /*0014*/ 	.byte	0x00, 0xf0, 0x01, 0x10


	//----- nvinfo : EIATTR_SPARSE_MMA_MASK
	.align		4
.L_23:
        /*0018*/ 	.byte	0x03, 0x50
        /*001a*/ 	.short	0x0000


	//----- nvinfo : EIATTR_MAXREG_COUNT
	.align		4
        /*001c*/ 	.byte	0x03, 0x1b
        /*001e*/ 	.short	0x00a8


	//----- nvinfo : EIATTR_NUM_BARRIERS
	.align		4
        /*0020*/ 	.byte	0x02, 0x4c
        /*0022*/ 	.byte	0x01
	.zero		1


	//----- nvinfo : EIATTR_EXTERNS
	.align		4
        /*0024*/ 	.byte	0x04, 0x0f
        /*0026*/ 	.short	(.L_25 - .L_24)


	//   ....[0]....
	.align		4
.L_24:
        /*0028*/ 	.word	index@(__assertfail)


	//----- nvinfo : EIATTR_MERCURY_ISA_VERSION
	.align		4
.L_25:
        /*002c*/ 	.byte	0x03, 0x5f
        /*002e*/ 	.short	0x0101


	//----- nvinfo : EIATTR_INT_WARP_WIDE_INSTR_OFFSETS
	.align		4
        /*0030*/ 	.byte	0x04, 0x31
        /*0032*/ 	.short	(.L_27 - .L_26)


	//   ....[0]....
.L_26:
        /*0034*/ 	.word	0x000005a0


	//   ....[1]....
        /*0038*/ 	.word	0x000005d0


	//   ....[2]....
        /*003c*/ 	.word	0x00000790


	//   ....[3]....
        /*0040*/ 	.word	0x00001f90


	//----- nvinfo : EIATTR_COOP_GROUP_MASK_REGIDS
	.align		4
.L_27:
        /*0044*/ 	.byte	0x04, 0x29
        /*0046*/ 	.short	(.L_29 - .L_28)


	//   ....[0]....
.L_28:
        /*0048*/ 	.word	0xffffffff


	//   ....[1]....
        /*004c*/ 	.word	0xffffffff


	//   ....[2]....
        /*0050*/ 	.word	0xffffffff


	//   ....[3]....
        /*0054*/ 	.word	0xffffffff


	//   ....[4]....
        /*0058*/ 	.word	0xffffffff


	//   ....[5]....
        /*005c*/ 	.word	0xffffffff


	//----- nvinfo : EIATTR_COOP_GROUP_INSTR_OFFSETS
	.align		4
.L_29:
        /*0060*/ 	.byte	0x04, 0x28
        /*0062*/ 	.short	(.L_31 - .L_30)


	//   ....[0]....
.L_30:
        /*0064*/ 	.word	0x00000060


	//   ....[1]....
        /*0068*/ 	.word	0x00000070


	//   ....[2]....
        /*006c*/ 	.word	0x00000130


	//   ....[3]....
        /*0070*/ 	.word	0x000003e0


	//   ....[4]....
        /*0074*/ 	.word	0x00000910


	//   ....[5]....
        /*0078*/ 	.word	0x00001540


	//----- nvinfo : EIATTR_REG_RECONFIG
	.align		4
.L_31:
        /*007c*/ 	.byte	0x01, 0x54
	.zero		2


	//----- nvinfo : EIATTR_SYSCALL_OFFSETS
	.align		4
        /*0080*/ 	.byte	0x04, 0x46
        /*0082*/ 	.short	(.L_33 - .L_32)


	//   ....[0]....
.L_32:
        /*0084*/ 	.word	0x00001730


	//----- nvinfo : EIATTR_MBARRIER_INSTR_OFFSETS
	.align		4
.L_33:
        /*0088*/ 	.byte	0x04, 0x39
        /*008a*/ 	.short	(.L_35 - .L_34)


	//   ....[0]....
.L_34:
        /*008c*/ 	.word	0x00000250
        /*0090*/ 	.word	0x000000ff
        /*0094*/ 	.word	0x00000000
        /*0098*/ 	.short	0x0100
        /*009a*/ 	.byte	0x08
	.zero		1


	//   ....[1]....
        /*009c*/ 	.word	0x00000260
        /*00a0*/ 	.word	0x000000ff
        /*00a4*/ 	.word	0x00000058
        /*00a8*/ 	.short	0x0100
        /*00aa*/ 	.byte	0x08
	.zero		1


	//   ....[2]....
        /*00ac*/ 	.word	0x00000270
        /*00b0*/ 	.word	0x000000ff
        /*00b4*/ 	.word	0x00000008
        /*00b8*/ 	.short	0x0100
        /*00ba*/ 	.byte	0x08
	.zero		1


	//   ....[3]....
        /*00bc*/ 	.word	0x00000280
        /*00c0*/ 	.word	0x000000ff
        /*00c4*/ 	.word	0x00000060
        /*00c8*/ 	.short	0x0100
        /*00ca*/ 	.byte	0x08
	.zero		1


	//   ....[4]....
        /*00cc*/ 	.word	0x00000290
        /*00d0*/ 	.word	0x000000ff
        /*00d4*/ 	.word	0x00000010
        /*00d8*/ 	.short	0x0100
        /*00da*/ 	.byte	0x08
	.zero		1


	//   ....[5]....
        /*00dc*/ 	.word	0x000002a0
        /*00e0*/ 	.word	0x000000ff
        /*00e4*/ 	.word	0x00000068
        /*00e8*/ 	.short	0x0100
        /*00ea*/ 	.byte	0x08
	.zero		1


	//   ....[6]....
        /*00ec*/ 	.word	0x000002b0
        /*00f0*/ 	.word	0x000000ff
        /*00f4*/ 	.word	0x00000018
        /*00f8*/ 	.short	0x0100
        /*00fa*/ 	.byte	0x08
	.zero		1


	//   ....[7]....
        /*00fc*/ 	.word	0x000002c0
        /*0100*/ 	.word	0x000000ff
        /*0104*/ 	.word	0x00000070
        /*0108*/ 	.short	0x0100
        /*010a*/ 	.byte	0x08
	.zero		1


	//   ....[8]....
        /*010c*/ 	.word	0x000002d0
        /*0110*/ 	.word	0x000000ff
        /*0114*/ 	.word	0x00000020
        /*0118*/ 	.short	0x0100
        /*011a*/ 	.byte	0x08
	.zero		1


	//   ....[9]....
        /*011c*/ 	.word	0x000002e0
        /*0120*/ 	.word	0x000000ff
        /*0124*/ 	.word	0x00000078
        /*0128*/ 	.short	0x0100
        /*012a*/ 	.byte	0x08
	.zero		1


	//   ....[10]....
        /*012c*/ 	.word	0x000002f0
        /*0130*/ 	.word	0x000000ff
        /*0134*/ 	.word	0x00000028
        /*0138*/ 	.short	0x0100
        /*013a*/ 	.byte	0x08
	.zero		1


	//   ....[11]....
        /*013c*/ 	.word	0x00000300
        /*0140*/ 	.word	0x000000ff
        /*0144*/ 	.word	0x00000080
        /*0148*/ 	.short	0x0100
        /*014a*/ 	.byte	0x08
	.zero		1


	//   ....[12]....
        /*014c*/ 	.word	0x00000310
        /*0150*/ 	.word	0x000000ff
        /*0154*/ 	.word	0x00000030
        /*0158*/ 	.short	0x0100
        /*015a*/ 	.byte	0x08
	.zero		1


	//   ....[13]....
        /*015c*/ 	.word	0x00000320
        /*0160*/ 	.word	0x000000ff
        /*0164*/ 	.word	0x00000088
        /*0168*/ 	.short	0x0100
        /*016a*/ 	.byte	0x08
	.zero		1


	//   ....[14]....
        /*016c*/ 	.word	0x00000330
        /*0170*/ 	.word	0x000000ff
        /*0174*/ 	.word	0x00000038
        /*0178*/ 	.short	0x0100
        /*017a*/ 	.byte	0x08
	.zero		1


	//   ....[15]....
        /*017c*/ 	.word	0x00000340
        /*0180*/ 	.word	0x000000ff
        /*0184*/ 	.word	0x00000090
        /*0188*/ 	.short	0x0100
        /*018a*/ 	.byte	0x08
	.zero		1


	//   ....[16]....
        /*018c*/ 	.word	0x00000350
        /*0190*/ 	.word	0x000000ff
        /*0194*/ 	.word	0x00000040
        /*0198*/ 	.short	0x0100
        /*019a*/ 	.byte	0x08
	.zero		1


	//   ....[17]....
        /*019c*/ 	.word	0x00000360
        /*01a0*/ 	.word	0x000000ff
        /*01a4*/ 	.word	0x00000098
        /*01a8*/ 	.short	0x0100
        /*01aa*/ 	.byte	0x08
	.zero		1


	//   ....[18]....
        /*01ac*/ 	.word	0x00000370
        /*01b0*/ 	.word	0x000000ff
        /*01b4*/ 	.word	0x00000048
        /*01b8*/ 	.short	0x0100
        /*01ba*/ 	.byte	0x08
	.zero		1


	//   ....[19]....
        /*01bc*/ 	.word	0x00000380
        /*01c0*/ 	.word	0x000000ff
        /*01c4*/ 	.word	0x000000a0
        /*01c8*/ 	.short	0x0100
        /*01ca*/ 	.byte	0x08
	.zero		1


	//   ....[20]....
        /*01cc*/ 	.word	0x00000390
        /*01d0*/ 	.word	0x000000ff
        /*01d4*/ 	.word	0x00000050
        /*01d8*/ 	.short	0x0100
        /*01da*/ 	.byte	0x08
	.zero		1


	//   ....[21]....
        /*01dc*/ 	.word	0x000003a0
        /*01e0*/ 	.word	0x000000ff
        /*01e4*/ 	.word	0x000000a8
        /*01e8*/ 	.short	0x0100
        /*01ea*/ 	.byte	0x08
	.zero		1


	//   ....[22]....
        /*01ec*/ 	.word	0x00000820
        /*01f0*/ 	.word	0x000000ff
        /*01f4*/ 	.word	0x000000c0
        /*01f8*/ 	.short	0x0100
        /*01fa*/ 	.byte	0x06
	.zero		1


	//   ....[23]....
        /*01fc*/ 	.word	0x000008b0
        /*0200*/ 	.word	0x000000ff
        /*0204*/ 	.word	0x000000c8
        /*0208*/ 	.short	0x0100
        /*020a*/ 	.byte	0x06
	.zero		1


	//   ....[24]....
        /*020c*/ 	.word	0x00001800
        /*0210*/ 	.word	0x00000003
        /*0214*/ 	.word	0x00000000
        /*0218*/ 	.short	0x010a
        /*021a*/ 	.byte	0x3f
	.zero		1


	//   ....[25]....
        /*021c*/ 	.word	0x00001860
        /*0220*/ 	.word	0x00000003
        /*0224*/ 	.word	0x00000000
        /*0228*/ 	.short	0x010a
        /*022a*/ 	.byte	0x3f
	.zero		1


	//   ....[26]....
        /*022c*/ 	.word	0x00001bc0
        /*0230*/ 	.word	0x00000005
        /*0234*/ 	.word	0x00000000
        /*0238*/ 	.short	0x010a
        /*023a*/ 	.byte	0x3f
	.zero		1


	//   ....[27]....
        /*023c*/ 	.word	0x00001c00
        /*0240*/ 	.word	0x00000005
        /*0244*/ 	.word	0x00000000
        /*0248*/ 	.short	0x010a
        /*024a*/ 	.byte	0x3f
	.zero		1


	//   ....[28]....
        /*024c*/ 	.word	0x00001e40
        /*0250*/ 	.word	0x00000004
        /*0254*/ 	.word	0x00000000
        /*0258*/ 	.short	0x0101
        /*025a*/ 	.byte	0x3f
	.zero		1


	//   ....[29]....
        /*025c*/ 	.word	0x00002030
        /*0260*/ 	.word	0x00000000
        /*0264*/ 	.word	0x00000000
        /*0268*/ 	.short	0x0101
        /*026a*/ 	.byte	0x3f
	.zero		1


	//   ....[30]....
        /*026c*/ 	.word	0x000064a0
        /*0270*/ 	.word	0x00000017
        /*0274*/ 	.word	0x00000058
        /*0278*/ 	.short	0x010a
        /*027a*/ 	.byte	0x3f
	.zero		1


	//   ....[31]....
        /*027c*/ 	.word	0x00006820
        /*0280*/ 	.word	0x00000006
        /*0284*/ 	.word	0x000000c8
        /*0288*/ 	.short	0x0101
        /*028a*/ 	.byte	0x3f
	.zero		1


	//   ....[32]....
        /*028c*/ 	.word	0x00006f70
        /*0290*/ 	.word	0x00000007
        /*0294*/ 	.word	0x00000000
        /*0298*/ 	.short	0x010a
        /*029a*/ 	.byte	0x3f
	.zero		1


	//   ....[33]....
        /*029c*/ 	.word	0x00006ff0
        /*02a0*/ 	.word	0x00000006
        /*02a4*/ 	.word	0x00000000
        /*02a8*/ 	.short	0x010a
        /*02aa*/ 	.byte	0x3f
	.zero		1


	//   ....[34]....
        /*02ac*/ 	.word	0x00007080
        /*02b0*/ 	.word	0x00000007
        /*02b4*/ 	.word	0x00000000
        /*02b8*/ 	.short	0x010a
        /*02ba*/ 	.byte	0x3f
	.zero		1


	//   ....[35]....
        /*02bc*/ 	.word	0x00007110
        /*02c0*/ 	.word	0x00000006
        /*02c4*/ 	.word	0x00000000
        /*02c8*/ 	.short	0x010a
        /*02ca*/ 	.byte	0x3f
	.zero		1


	//   ....[36]....
        /*02cc*/ 	.word	0x000071a0
        /*02d0*/ 	.word	0x00000007
        /*02d4*/ 	.word	0x00000000
        /*02d8*/ 	.short	0x010a
        /*02da*/ 	.byte	0x3f
	.zero		1


	//   ....[37]....
        /*02dc*/ 	.word	0x00007230
        /*02e0*/ 	.word	0x00000006
        /*02e4*/ 	.word	0x00000000
        /*02e8*/ 	.short	0x010a
        /*02ea*/ 	.byte	0x3f
	.zero		1


	//   ....[38]....
        /*02ec*/ 	.word	0x000072c0
        /*02f0*/ 	.word	0x00000007
        /*02f4*/ 	.word	0x00000000
        /*02f8*/ 	.short	0x010a
        /*02fa*/ 	.byte	0x3f
	.zero		1


	//   ....[39]....
        /*02fc*/ 	.word	0x00007350
        /*0300*/ 	.word	0x00000006
        /*0304*/ 	.word	0x00000000
        /*0308*/ 	.short	0x010a
        /*030a*/ 	.byte	0x3f
	.zero		1


	//   ....[40]....
        /*030c*/ 	.word	0x000073e0
        /*0310*/ 	.word	0x00000007
        /*0314*/ 	.word	0x00000000
        /*0318*/ 	.short	0x010a
        /*031a*/ 	.byte	0x3f
	.zero		1


	//   ....[41]....
        /*031c*/ 	.word	0x00007470
        /*0320*/ 	.word	0x00000006
        /*0324*/ 	.word	0x00000000
        /*0328*/ 	.short	0x010a
        /*032a*/ 	.byte	0x3f
	.zero		1


	//   ....[42]....
        /*032c*/ 	.word	0x00007500
        /*0330*/ 	.word	0x00000005
        /*0334*/ 	.word	0x00000000
        /*0338*/ 	.short	0x010a
        /*033a*/ 	.byte	0x3f
	.zero		1


	//   ....[43]....
        /*033c*/ 	.word	0x00007560
        /*0340*/ 	.word	0x00000003
        /*0344*/ 	.word	0x00000000
        /*0348*/ 	.short	0x010a
        /*034a*/ 	.byte	0x3f
	.zero		1


	//   ....[44]....
        /*034c*/ 	.word	0x000075b0
        /*0350*/ 	.word	0x00000005
        /*0354*/ 	.word	0x00000000
        /*0358*/ 	.short	0x010a
        /*035a*/ 	.byte	0x3f
	.zero		1


	//   ....[45]....
        /*035c*/ 	.word	0x00007680
        /*0360*/ 	.word	0x00000017
        /*0364*/ 	.word	0x00000058
        /*0368*/ 	.short	0x010a
        /*036a*/ 	.byte	0x3f
	.zero		1


	//   ....[46]....
        /*036c*/ 	.word	0x00007750
        /*0370*/ 	.word	0x00000007
        /*0374*/ 	.word	0x00000000
        /*0378*/ 	.short	0x010a
        /*037a*/ 	.byte	0x3f
	.zero		1


	//   ....[47]....
        /*037c*/ 	.word	0x000077a0
        /*0380*/ 	.word	0x00000006
        /*0384*/ 	.word	0x00000000
        /*0388*/ 	.short	0x010a
        /*038a*/ 	.byte	0x3f
	.zero		1


	//   ....[48]....
        /*038c*/ 	.word	0x000077f0
        /*0390*/ 	.word	0x00000007
        /*0394*/ 	.word	0x00000000
        /*0398*/ 	.short	0x010a
        /*039a*/ 	.byte	0x3f
	.zero		1


	//   ....[49]....
        /*039c*/ 	.word	0x00007840
        /*03a0*/ 	.word	0x00000006
        /*03a4*/ 	.word	0x00000000
        /*03a8*/ 	.short	0x010a
        /*03aa*/ 	.byte	0x3f
	.zero		1


	//   ....[50]....
        /*03ac*/ 	.word	0x00007890
        /*03b0*/ 	.word	0x00000007
        /*03b4*/ 	.word	0x00000000
        /*03b8*/ 	.short	0x010a
        /*03ba*/ 	.byte	0x3f
	.zero		1


	//   ....[51]....
        /*03bc*/ 	.word	0x000078e0
        /*03c0*/ 	.word	0x00000006
        /*03c4*/ 	.word	0x00000000
        /*03c8*/ 	.short	0x010a
        /*03ca*/ 	.byte	0x3f
	.zero		1


	//   ....[52]....
        /*03cc*/ 	.word	0x00007930
        /*03d0*/ 	.word	0x00000007
        /*03d4*/ 	.word	0x00000000
        /*03d8*/ 	.short	0x010a
        /*03da*/ 	.byte	0x3f
	.zero		1


	//   ....[53]....
        /*03dc*/ 	.word	0x00007980
        /*03e0*/ 	.word	0x00000006
        /*03e4*/ 	.word	0x00000000
        /*03e8*/ 	.short	0x010a
        /*03ea*/ 	.byte	0x3f
	.zero		1


	//   ....[54]....
        /*03ec*/ 	.word	0x000079d0
        /*03f0*/ 	.word	0x00000007
        /*03f4*/ 	.word	0x00000000
        /*03f8*/ 	.short	0x010a
        /*03fa*/ 	.byte	0x3f
	.zero		1


	//   ....[55]....
        /*03fc*/ 	.word	0x00007a20
        /*0400*/ 	.word	0x00000006
        /*0404*/ 	.word	0x00000000
        /*0408*/ 	.short	0x010a
        /*040a*/ 	.byte	0x3f
	.zero		1


	//----- nvinfo : EIATTR_NUM_MBARRIERS
	.align		4
.L_35:
        /*040c*/ 	.byte	0x03, 0x38
        /*040e*/ 	.short	0x0018


	//----- nvinfo : EIATTR_EXIT_INSTR_OFFSETS
	.align		4
        /*0410*/ 	.byte	0x04, 0x1c
        /*0412*/ 	.short	(.L_37 - .L_36)


	//   ....[0]....
.L_36:
        /*0414*/ 	.word	0x00000ae0


	//   ....[1]....
        /*0418*/ 	.word	0x00001300


	//   ....[2]....
        /*041c*/ 	.word	0x00005c10


	//   ....[3]....
        /*0420*/ 	.word	0x00006170


	//   ....[4]....
        /*0424*/ 	.word	0x00007550


	//----- nvinfo : EIATTR_MAX_THREADS
	.align		4
.L_37:
        /*0428*/ 	.byte	0x04, 0x05
        /*042a*/ 	.short	(.L_39 - .L_38)
.L_38:
        /*042c*/ 	.word	0x00000180
        /*0430*/ 	.word	0x00000001
        /*0434*/ 	.word	0x00000001


	//----- nvinfo : EIATTR_CRS_STACK_SIZE
	.align		4
.L_39:
        /*0438*/ 	.byte	0x04, 0x1e
        /*043a*/ 	.short	(.L_41 - .L_40)
.L_40:
        /*043c*/ 	.word	0x00000000


	//----- nvinfo : EIATTR_CBANK_PARAM_SIZE
	.align		4
.L_41:
        /*0440*/ 	.byte	0x03, 0x19
        /*0442*/ 	.short	0x0470


	//----- nvinfo : EIATTR_PARAM_CBANK
	.align		4
        /*0444*/ 	.byte	0x04, 0x0a
        /*0446*/ 	.short	(.L_43 - .L_42)
	.align		4
.L_42:
        /*0448*/ 	.word	index@(.nv.constant0._ZN7cutlass13device_kernelINS_4gemm6kernel13GemmUniversalIN4cute5tupleIJiiiiEEENS1_10collective13CollectiveMmaINS1_34MainloopSm90TmaGmmaWarpSpecializedILi11ENS5_IJNS4_1CILi2EEENSA_ILi1EEESC_EEENS1_35KernelTmaWarpSpecializedCooperativeEEENS5_IJNSA_ILi256EEENSA_ILi64EEESH_EEEaNS5_IJlSC_lEEEaSJ_NS4_8TiledMMAINS4_8MMA_AtomIJNS4_4SM904GMMA26MMA_64x64x32_S32S8S8_SS_TNEEEENS4_6LayoutISD_NS5_IJSC_NSA_ILi0EEESR_EEEEENS5_IJNS4_10UnderscoreESU_SU_EEEEENS4_13SM90_TMA_LOADENS4_14ComposedLayoutINS4_7SwizzleILi2ELi4ELi3EEENS4_18smem_ptr_flag_bitsILi8EEENSQ_INS5_IJNSA_ILi8EEESH_EEENS5_IJSH_SC_EEEEEEEvNS4_8identityENS4_23SM90_TMA_LOAD_MULTICASTES17_vS18_EENS_8epilogue10collective6detail29Sm90TmaWarpSpecializedAdapterINS1C_15DefaultEpilogueIaSJ_SJ_NS1B_6thread17LinearCombinationIaLi1EiiLNS1G_9ScaleType4KindE0ELNS_15FloatRoundStyleE2EaEENS1_15EpilogueDefaultEEEEEvvEEEEvNT_6ParamsE)
        /*044c*/ 	.short	0x0210
        /*044e*/ 	.short	0x0470


	//----- nvinfo : EIATTR_SW_WAR
	.align		4
.L_43:
        /*0450*/ 	.byte	0x04, 0x36
        /*0452*/ 	.short	(.L_45 - .L_44)
.L_44:
        /*0454*/ 	.word	0x00000008
.L_45:


//--------------------- .nv.callgraph             --------------------------
	.section	.nv.callgraph,"",@"SHT_CUDA_CALLGRAPH"
	.align	4
	.sectionentsize	8
	.align		4
        /*0000*/ 	.word	0x00000000
	.align		4
        /*0004*/ 	.word	0xffffffff
	.align		4
        /*0008*/ 	.word	index@(_ZN7cutlass13device_kernelINS_4gemm6kernel13GemmUniversalIN4cute5tupleIJiiiiEEENS1_10collective13CollectiveMmaINS1_34MainloopSm90TmaGmmaWarpSpecializedILi11ENS5_IJNS4_1CILi2EEENSA_ILi1EEESC_EEENS1_35KernelTmaWarpSpecializedCooperativeEEENS5_IJNSA_ILi256EEENSA_ILi64EEESH_EEEaNS5_IJlSC_lEEEaSJ_NS4_8TiledMMAINS4_8MMA_AtomIJNS4_4SM904GMMA26MMA_64x64x32_S32S8S8_SS_TNEEEENS4_6LayoutISD_NS5_IJSC_NSA_ILi0EEESR_EEEEENS5_IJNS4_10UnderscoreESU_SU_EEEEENS4_13SM90_TMA_LOADENS4_14ComposedLayoutINS4_7SwizzleILi2ELi4ELi3EEENS4_18smem_ptr_flag_bitsILi8EEENSQ_INS5_IJNSA_ILi8EEESH_EEENS5_IJSH_SC_EEEEEEEvNS4_8identityENS4_23SM90_TMA_LOAD_MULTICASTES17_vS18_EENS_8epilogue10collective6detail29Sm90TmaWarpSpecializedAdapterINS1C_15DefaultEpilogueIaSJ_SJ_NS1B_6thread17LinearCombinationIaLi1EiiLNS1G_9ScaleType4KindE0ELNS_15FloatRoundStyleE2EaEENS1_15EpilogueDefaultEEEEEvvEEEEvNT_6ParamsE)
	.align		4
        /*000c*/ 	.word	index@(__assertfail)
	.align		4
        /*0010*/ 	.word	0x00000000
	.align		4
        /*0014*/ 	.word	0xfffffffe
	.align		4
        /*0018*/ 	.word	0x00000000
	.align		4
        /*001c*/ 	.word	0xfffffffd
	.align		4
        /*0020*/ 	.word	0x00000000
	.align		4
        /*0024*/ 	.word	0xfffffffc


//--------------------- .nv.constant4             --------------------------
	.section	.nv.constant4,"a",@progbits
	.align	8
	.align		8
.nv.constant4:
        /*0000*/ 	.dword	__assertfail
	.align		8
        /*0008*/ 	.dword	__unnamed_1
	.align		8
        /*0010*/ 	.dword	_ZN40_INTERNAL_2d63403f_4_k_cu_bcd837fd_208354cuda3std3__45__cpo5beginE
	.align		8
        /*0018*/ 	.dword	_ZN40_INTERNAL_2d63403f_4_k_cu_bcd837fd_208354cuda3std3__45__cpo3endE
	.align		8
        /*0020*/ 	.dword	_ZN40_INTERNAL_2d63403f_4_k_cu_bcd837fd_208354cuda3std3__45__cpo6cbeginE
	.align		8
        /*0028*/ 	.dword	_ZN40_INTERNAL_2d63403f_4_k_cu_bcd837fd_208354cuda3std3__45__cpo4cendE
	.align		8
        /*0030*/ 	.dword	_ZN40_INTERNAL_2d63403f_4_k_cu_bcd837fd_208354cuda3std3__442_GLOBAL__N__2d63403f_4_k_cu_bcd837fd_208356ignoreE
	.align		8
        /*0038*/ 	.dword	_ZN40_INTERNAL_2d63403f_4_k_cu_bcd837fd_208354cuda3std3__419piecewise_constructE
	.align		8
        /*0040*/ 	.dword	_ZN40_INTERNAL_2d63403f_4_k_cu_bcd837fd_208354cuda3std3__48in_placeE
	.align		8
        /*0048*/ 	.dword	_ZN40_INTERNAL_2d63403f_4_k_cu_bcd837fd_208354cuda3std6ranges3__45__cpo4swapE
	.align		8
        /*0050*/ 	.dword	_ZN40_INTERNAL_2d63403f_4_k_cu_bcd837fd_208354cuda3std6ranges3__45__cpo9iter_moveE
	.align		8
        /*0058*/ 	.dword	_ZN40_INTERNAL_2d63403f_4_k_cu_bcd837fd_208354cute7productE
	.align		8
        /*0060*/ 	.dword	_ZN40_INTERNAL_2d63403f_4_k_cu_bcd837fd_208354cute1_E
	.align		8
        /*0068*/ 	.dword	$str$22
	.align		8
        /*0070*/ 	.dword	$str$23


//--------------------- .text._ZN7cutlass13device_kernelINS_4gemm6kernel13GemmUniversalIN4cute5tupleIJiiiiEEENS1_10collective13CollectiveMmaINS1_34MainloopSm90TmaGmmaWarpSpecializedILi11ENS5_IJNS4_1CILi2EEENSA_ILi1EEESC_EEENS1_35KernelTmaWarpSpecializedCooperativeEEENS5_IJNSA_ILi256EEENSA_ILi64EEESH_EEEaNS5_IJlSC_lEEEaSJ_NS4_8TiledMMAINS4_8MMA_AtomIJNS4_4SM904GMMA26MMA_64x64x32_S32S8S8_SS_TNEEEENS4_6LayoutISD_NS5_IJSC_NSA_ILi0EEESR_EEEEENS5_IJNS4_10UnderscoreESU_SU_EEEEENS4_13SM90_TMA_LOADENS4_14ComposedLayoutINS4_7SwizzleILi2ELi4ELi3EEENS4_18smem_ptr_flag_bitsILi8EEENSQ_INS5_IJNSA_ILi8EEESH_EEENS5_IJSH_SC_EEEEEEEvNS4_8identityENS4_23SM90_TMA_LOAD_MULTICASTES17_vS18_EENS_8epilogue10collective6detail29Sm90TmaWarpSpecializedAdapterINS1C_15DefaultEpilogueIaSJ_SJ_NS1B_6thread17LinearCombinationIaLi1EiiLNS1G_9ScaleType4KindE0ELNS_15FloatRoundStyleE2EaEENS1_15EpilogueDefaultEEEEEvvEEEEvNT_6ParamsE --------------------------
	.section	.text._ZN7cutlass13device_kernelINS_4gemm6kernel13GemmUniversalIN4cute5tupleIJiiiiEEENS1_10collective13CollectiveMmaINS1_34MainloopSm90TmaGmmaWarpSpecializedILi11ENS5_IJNS4_1CILi2EEENSA_ILi1EEESC_EEENS1_35KernelTmaWarpSpecializedCooperativeEEENS5_IJNSA_ILi256EEENSA_ILi64EEESH_EEEaNS5_IJlSC_lEEEaSJ_NS4_8TiledMMAINS4_8MMA_AtomIJNS4_4SM904GMMA26MMA_64x64x32_S32S8S8_SS_TNEEEENS4_6LayoutISD_NS5_IJSC_NSA_ILi0EEESR_EEEEENS5_IJNS4_10UnderscoreESU_SU_EEEEENS4_13SM90_TMA_LOADENS4_14ComposedLayoutINS4_7SwizzleILi2ELi4ELi3EEENS4_18smem_ptr_flag_bitsILi8EEENSQ_INS5_IJNSA_ILi8EEESH_EEENS5_IJSH_SC_EEEEEEEvNS4_8identityENS4_23SM90_TMA_LOAD_MULTICASTES17_vS18_EENS_8epilogue10collective6detail29Sm90TmaWarpSpecializedAdapterINS1C_15DefaultEpilogueIaSJ_SJ_NS1B_6thread17LinearCombinationIaLi1EiiLNS1G_9ScaleType4KindE0ELNS_15FloatRoundStyleE2EaEENS1_15EpilogueDefaultEEEEEvvEEEEvNT_6ParamsE,"ax",@progbits
	.align	128
.text._ZN7cutlass13device_kernelINS_4gemm6kernel13GemmUniversalIN4cute5tupleIJiiiiEEENS1_10collective13CollectiveMmaINS1_34MainloopSm90TmaGmmaWarpSpecializedILi11ENS5_IJNS4_1CILi2EEENSA_ILi1EEESC_EEENS1_35KernelTmaWarpSpecializedCooperativeEEENS5_IJNSA_ILi256EEENSA_ILi64EEESH_EEEaNS5_IJlSC_lEEEaSJ_NS4_8TiledMMAINS4_8MMA_AtomIJNS4_4SM904GMMA26MMA_64x64x32_S32S8S8_SS_TNEEEENS4_6LayoutISD_NS5_IJSC_NSA_ILi0EEESR_EEEEENS5_IJNS4_10UnderscoreESU_SU_EEEEENS4_13SM90_TMA_LOADENS4_14ComposedLayoutINS4_7SwizzleILi2ELi4ELi3EEENS4_18smem_ptr_flag_bitsILi8EEENSQ_INS5_IJNSA_ILi8EEESH_EEENS5_IJSH_SC_EEEEEEEvNS4_8identityENS4_23SM90_TMA_LOAD_MULTICASTES17_vS18_EENS_8epilogue10collective6detail29Sm90TmaWarpSpecializedAdapterINS1C_15DefaultEpilogueIaSJ_SJ_NS1B_6thread17LinearCombinationIaLi1EiiLNS1G_9ScaleType4KindE0ELNS_15FloatRoundStyleE2EaEENS1_15EpilogueDefaultEEEEEvvEEEEvNT_6ParamsE:
        .type           _ZN7cutlass13device_kernelINS_4gemm6kernel13GemmUniversalIN4cute5tupleIJiiiiEEENS1_10collective13CollectiveMmaINS1_34MainloopSm90TmaGmmaWarpSpecializedILi11ENS5_IJNS4_1CILi2EEENSA_ILi1EEESC_EEENS1_35KernelTmaWarpSpecializedCooperativeEEENS5_IJNSA_ILi256EEENSA_ILi64EEESH_EEEaNS5_IJlSC_lEEEaSJ_NS4_8TiledMMAINS4_8MMA_AtomIJNS4_4SM904GMMA26MMA_64x64x32_S32S8S8_SS_TNEEEENS4_6LayoutISD_NS5_IJSC_NSA_ILi0EEESR_EEEEENS5_IJNS4_10UnderscoreESU_SU_EEEEENS4_13SM90_TMA_LOADENS4_14ComposedLayoutINS4_7SwizzleILi2ELi4ELi3EEENS4_18smem_ptr_flag_bitsILi8EEENSQ_INS5_IJNSA_ILi8EEESH_EEENS5_IJSH_SC_EEEEEEEvNS4_8identityENS4_23SM90_TMA_LOAD_MULTICASTES17_vS18_EENS_8epilogue10collective6detail29Sm90TmaWarpSpecializedAdapterINS1C_15DefaultEpilogueIaSJ_SJ_NS1B_6thread17LinearCombinationIaLi1EiiLNS1G_9ScaleType4KindE0ELNS_15FloatRoundStyleE2EaEENS1_15EpilogueDefaultEEEEEvvEEEEvNT_6ParamsE,@function
        .size           _ZN7cutlass13device_kernelINS_4gemm6kernel13GemmUniversalIN4cute5tupleIJiiiiEEENS1_10collective13CollectiveMmaINS1_34MainloopSm90TmaGmmaWarpSpecializedILi11ENS5_IJNS4_1CILi2EEENSA_ILi1EEESC_EEENS1_35KernelTmaWarpSpecializedCooperativeEEENS5_IJNSA_ILi256EEENSA_ILi64EEESH_EEEaNS5_IJlSC_lEEEaSJ_NS4_8TiledMMAINS4_8MMA_AtomIJNS4_4SM904GMMA26MMA_64x64x32_S32S8S8_SS_TNEEEENS4_6LayoutISD_NS5_IJSC_NSA_ILi0EEESR_EEEEENS5_IJNS4_10UnderscoreESU_SU_EEEEENS4_13SM90_TMA_LOADENS4_14ComposedLayoutINS4_7SwizzleILi2ELi4ELi3EEENS4_18smem_ptr_flag_bitsILi8EEENSQ_INS5_IJNSA_ILi8EEESH_EEENS5_IJSH_SC_EEEEEEEvNS4_8identityENS4_23SM90_TMA_LOAD_MULTICASTES17_vS18_EENS_8epilogue10collective6detail29Sm90TmaWarpSpecializedAdapterINS1C_15DefaultEpilogueIaSJ_SJ_NS1B_6thread17LinearCombinationIaLi1EiiLNS1G_9ScaleType4KindE0ELNS_15FloatRoundStyleE2EaEENS1_15EpilogueDefaultEEEEEvvEEEEvNT_6ParamsE,(.L_x_216 - _ZN7cutlass13device_kernelINS_4gemm6kernel13GemmUniversalIN4cute5tupleIJiiiiEEENS1_10collective13CollectiveMmaINS1_34MainloopSm90TmaGmmaWarpSpecializedILi11ENS5_IJNS4_1CILi2EEENSA_ILi1EEESC_EEENS1_35KernelTmaWarpSpecializedCooperativeEEENS5_IJNSA_ILi256EEENSA_ILi64EEESH_EEEaNS5_IJlSC_lEEEaSJ_NS4_8TiledMMAINS4_8MMA_AtomIJNS4_4SM904GMMA26MMA_64x64x32_S32S8S8_SS_TNEEEENS4_6LayoutISD_NS5_IJSC_NSA_ILi0EEESR_EEEEENS5_IJNS4_10UnderscoreESU_SU_EEEEENS4_13SM90_TMA_LOADENS4_14ComposedLayoutINS4_7SwizzleILi2ELi4ELi3EEENS4_18smem_ptr_flag_bitsILi8EEENSQ_INS5_IJNSA_ILi8EEESH_EEENS5_IJSH_SC_EEEEEEEvNS4_8identityENS4_23SM90_TMA_LOAD_MULTICASTES17_vS18_EENS_8epilogue10collective6detail29Sm90TmaWarpSpecializedAdapterINS1C_15DefaultEpilogueIaSJ_SJ_NS1B_6thread17LinearCombinationIaLi1EiiLNS1G_9ScaleType4KindE0ELNS_15FloatRoundStyleE2EaEENS1_15EpilogueDefaultEEEEEvvEEEEvNT_6ParamsE)
        .other          _ZN7cutlass13device_kernelINS_4gemm6kernel13GemmUniversalIN4cute5tupleIJiiiiEEENS1_10collective13CollectiveMmaINS1_34MainloopSm90TmaGmmaWarpSpecializedILi11ENS5_IJNS4_1CILi2EEENSA_ILi1EEESC_EEENS1_35KernelTmaWarpSpecializedCooperativeEEENS5_IJNSA_ILi256EEENSA_ILi64EEESH_EEEaNS5_IJlSC_lEEEaSJ_NS4_8TiledMMAINS4_8MMA_AtomIJNS4_4SM904GMMA26MMA_64x64x32_S32S8S8_SS_TNEEEENS4_6LayoutISD_NS5_IJSC_NSA_ILi0EEESR_EEEEENS5_IJNS4_10UnderscoreESU_SU_EEEEENS4_13SM90_TMA_LOADENS4_14ComposedLayoutINS4_7SwizzleILi2ELi4ELi3EEENS4_18smem_ptr_flag_bitsILi8EEENSQ_INS5_IJNSA_ILi8EEESH_EEENS5_IJSH_SC_EEEEEEEvNS4_8identityENS4_23SM90_TMA_LOAD_MULTICASTES17_vS18_EENS_8epilogue10collective6detail29Sm90TmaWarpSpecializedAdapterINS1C_15DefaultEpilogueIaSJ_SJ_NS1B_6thread17LinearCombinationIaLi1EiiLNS1G_9ScaleType4KindE0ELNS_15FloatRoundStyleE2EaEENS1_15EpilogueDefaultEEEEEvvEEEEvNT_6ParamsE,@"STO_CUDA_ENTRY STV_DEFAULT"
_ZN7cutlass13device_kernelINS_4gemm6kernel13GemmUniversalIN4cute5tupleIJiiiiEEENS1_10collective13CollectiveMmaINS1_34MainloopSm90TmaGmmaWarpSpecializedILi11ENS5_IJNS4_1CILi2EEENSA_ILi1EEESC_EEENS1_35KernelTmaWarpSpecializedCooperativeEEENS5_IJNSA_ILi256EEENSA_ILi64EEESH_EEEaNS5_IJlSC_lEEEaSJ_NS4_8TiledMMAINS4_8MMA_AtomIJNS4_4SM904GMMA26MMA_64x64x32_S32S8S8_SS_TNEEEENS4_6LayoutISD_NS5_IJSC_NSA_ILi0EEESR_EEEEENS5_IJNS4_10UnderscoreESU_SU_EEEEENS4_13SM90_TMA_LOADENS4_14ComposedLayoutINS4_7SwizzleILi2ELi4ELi3EEENS4_18smem_ptr_flag_bitsILi8EEENSQ_INS5_IJNSA_ILi8EEESH_EEENS5_IJSH_SC_EEEEEEEvNS4_8identityENS4_23SM90_TMA_LOAD_MULTICASTES17_vS18_EENS_8epilogue10collective6detail29Sm90TmaWarpSpecializedAdapterINS1C_15DefaultEpilogueIaSJ_SJ_NS1B_6thread17LinearCombinationIaLi1EiiLNS1G_9ScaleType4KindE0ELNS_15FloatRoundStyleE2EaEENS1_15EpilogueDefaultEEEEEvvEEEEvNT_6ParamsE:
[----:B------:R-:W0:Y:S01]  /*0000*/  LDC R1, c[0x0][0x28] ;  /* 0x00000a00ff017b82 */ /* 0x000e220000000800 */
[----:B------:R-:W1:Y:S01]  /*0010*/  S2R R94, SR_TID.X ;  /* 0x00000000005e7919 */ /* 0x000e620000002100 */
[----:B------:R-:W-:Y:S01]  /*0020*/  ELECT P0, URZ, PT ;  /* 0x00000000003f782f */ /* 0x000fe20003800000 */
[----:B------:R-:W-:Y:S01]  /*0030*/  BSSY B0, `(.L_x_0) ;  /* 0x000000f000007945 */ /* 0x000fe20003800000 */
[--C-:B-1----:R-:W-:Y:S02]  /*0040*/  SHF.R.U32.HI R0, RZ, 0x5, R94.reuse ;  /* 0x00000005ff007819 */ /* 0x102fe4000001165e */
[----:B------:R-:W-:-:S03]  /*0050*/  SHF.R.U32.HI R7, RZ, 0x7, R94 ;  /* 0x00000007ff077819 */ /* 0x000fc6000001165e */
[----:B------:R-:W1:Y:S04]  /*0060*/  SHFL.IDX PT, R3, R0, RZ, 0x1f ;  /* 0x00001fff00037589 */ /* 0x000e6800000e0000 */
[----:B------:R2:W3:Y:S01]  /*0070*/  SHFL.IDX PT, R2, R7, RZ, 0x1f ;  /* 0x00001fff07027589 */ /* 0x0004e200000e0000 */
[----:B-1----:R-:W-:-:S13]  /*0080*/  ISETP.NE.OR P0, PT, R3, RZ, !P0 ;  /* 0x000000ff0300720c */ /* 0x002fda0004705670 */
[----:B0-23--:R-:W-:Y:S05]  /*0090*/  @P0 BRA `(.L_x_1) ;  /* 0x0000000000200947 */ /* 0x00dfea0003800000 */
[----:B------:R-:W-:Y:S02]  /*00a0*/  ULDC.64 UR4, c[0x0][0x198] ;  /* 0x0000660000047ab9 */ /* 0x000fe40000000a00 */
[----:B------:R-:W-:Y:S02]  /*00b0*/  UIADD3 UR6, UP0, UR4, 0xf0, URZ ;  /* 0x000000f004067890 */ /* 0x000fe4000ff1e03f */
[----:B------:R-:W-:Y:S02]  /*00c0*/  UIADD3 UR4, UP1, UR4, 0x1f0, URZ ;  /* 0x000001f004047890 */ /* 0x000fe4000ff3e03f */
[----:B------:R-:W-:Y:S02]  /*00d0*/  UIADD3.X UR7, URZ, UR5, URZ, UP0, !UPT ;  /* 0x000000053f077290 */ /* 0x000fe400087fe43f */
[----:B------:R-:W-:-:S07]  /*00e0*/  UIADD3.X UR5, URZ, UR5, URZ, UP1, !UPT ;  /* 0x000000053f057290 */ /* 0x000fce0008ffe43f */
[----:B------:R0:W-:Y:S02]  /*00f0*/  UTMACCTL.PF [UR6] ;  /* 0x00000000060079b9 */ /* 0x0001e40008040000 */
[----:B------:R0:W-:Y:S02]  /*0100*/  UTMACCTL.PF [UR4] ;  /* 0x00000000040079b9 */ /* 0x0001e40008040000 */
[----:B0-----:R-:W-:Y:S01]  /*0110*/  NOP ;  /* 0x0000000000007918 */ /* 0x001fe20000000000 */
.L_x_1:
[----:B------:R-:W-:Y:S05]  /*0120*/  BSYNC B0 ;  /* 0x0000000000007941 */ /* 0x000fea0003800000 */
.L_x_0:
[----:B------:R-:W0:Y:S02]  /*0130*/  SHFL.IDX PT, R5, R0, RZ, 0x1f ;  /* 0x00001fff00057589 */ /* 0x000e2400000e0000 */
[----:B0-----:R-:W-:-:S13]  /*0140*/  ISETP.NE.AND P0, PT, R5, RZ, PT ;  /* 0x000000ff0500720c */ /* 0x001fda0003f05270 */
[----:B------:R-:W-:Y:S05]  /*0150*/  @P0 BRA `(.L_x_2) ;  /* 0x00000000009c0947 */ /* 0x000fea0003800000 */
[----:B------:R-:W-:Y:S01]  /*0160*/  ELECT P0, URZ, PT ;  /* 0x00000000003f782f */ /* 0x000fe20003800000 */
[----:B------:R-:W-:-:S12]  /*0170*/  BSSY B0, `(.L_x_2) ;  /* 0x0000025000007945 */ /* 0x000fd80003800000 */
[----:B------:R-:W-:Y:S05]  /*0180*/  @!P0 BRA `(.L_x_3) ;  /* 0x00000000008c8947 */ /* 0x000fea0003800000 */
[----:B------:R-:W0:Y:S01]  /*0190*/  S2UR UR8, SR_CgaCtaId ;  /* 0x00000000000879c3 */ /* 0x000e220000008800 */
[----:B------:R-:W-:Y:S01]  /*01a0*/  UMOV UR4, 0x400 ;  /* 0x0000040000047882 */ /* 0x000fe20000000000 */
[----:B------:R-:W-:Y:S01]  /*01b0*/  UMOV UR5, 0x1 ;  /* 0x0000000100057882 */ /* 0x000fe20000000000 */
[----:B------:R-:W-:Y:S02]  /*01c0*/  UMOV UR6, 0x4 ;  /* 0x0000000400067882 */ /* 0x000fe40000000000 */
[----:B------:R-:W-:-:S04]  /*01d0*/  UIADD3 UR6, -UR6, 0x100000, URZ ;  /* 0x0010000006067890 */ /* 0x000fc8000fffe13f */
[----:B------:R-:W-:Y:S02]  /*01e0*/  USHF.L.U32 UR7, UR6, 0xb, URZ ;  /* 0x0000000b06077899 */ /* 0x000fe4000800063f */
[----:B------:R-:W-:Y:S02]  /*01f0*/  USHF.L.U32 UR6, UR6, 0x1, URZ ;  /* 0x0000000106067899 */ /* 0x000fe4000800063f */
[----:B0-----:R-:W-:Y:S02]  /*0200*/  ULEA UR8, UR8, UR4, 0x18 ;  /* 0x0000000408087291 */ /* 0x001fe4000f8ec03f */
[----:B------:R-:W-:-:S04]  /*0210*/  UIADD3 UR4, -UR5, 0x100000, URZ ;  /* 0x0010000005047890 */ /* 0x000fc8000fffe13f */
[----:B------:R-:W-:Y:S02]  /*0220*/  USHF.L.U32 UR5, UR4, 0xb, URZ ;  /* 0x0000000b04057899 */ /* 0x000fe4000800063f */
[----:B------:R-:W-:Y:S01]  /*0230*/  USHF.L.U32 UR4, UR4, 0x1, URZ ;  /* 0x0000000104047899 */ /* 0x000fe2000800063f */
[----:B------:R-:W0:Y:S11]  /*0240*/  FENCE.VIEW.ASYNC.S ;  /* 0x00000000000073c6 */ /* 0x000e360000000000 */
[----:B0-----:R0:W1:Y:S01]  /*0250*/  SYNCS.EXCH.64 URZ, [UR8], UR4 ;  /* 0x00000004083f75b2 */ /* 0x0010620008000100 */
[----:B------:R0:W2:Y:S01]  /*0260*/  SYNCS.EXCH.64 URZ, [UR8+0x58], UR6 ;  /* 0x00005806083f75b2 */ /* 0x0000a20008000100 */
[----:B------:R0:W3:Y:S01]  /*0270*/  SYNCS.EXCH.64 URZ, [UR8+0x8], UR4 ;  /* 0x00000804083f75b2 */ /* 0x0000e20008000100 */
[----:B------:R0:W4:Y:S01]  /*0280*/  SYNCS.EXCH.64 URZ, [UR8+0x60], UR6 ;  /* 0x00006006083f75b2 */ /* 0x0001220008000100 */
[----:B------:R0:W0:Y:S01]  /*0290*/  SYNCS.EXCH.64 URZ, [UR8+0x10], UR4 ;  /* 0x00001004083f75b2 */ /* 0x0000220008000100 */
        /* <DEDUP_REMOVED lines=17> */
[----:B------:R-:W-:Y:S01]  /*03b0*/  NOP ;  /* 0x0000000000007918 */ /* 0x000fe20000000000 */
.L_x_3:
[----:B0-----:R-:W-:Y:S05]  /*03c0*/  BSYNC B0 ;  /* 0x0000000000007941 */ /* 0x001fea0003800000 */
.L_x_2:
[----:B------:R-:W-:Y:S01]  /*03d0*/  SHF.R.S32.HI R9, RZ, 0x1f, R94 ;  /* 0x0000001fff097819 */ /* 0x000fe2000001145e */
[----:B------:R-:W0:Y:S01]  /*03e0*/  SHFL.IDX PT, R0, R0, RZ, 0x1f ;  /* 0x00001fff00007589 */ /* 0x000e2200000e0000 */
[----:B------:R-:W5:Y:S01]  /*03f0*/  S2UR UR8, SR_CTAID.X ;  /* 0x00000000000879c3 */ /* 0x000f620000002500 */
[----:B------:R-:W-:Y:S02]  /*0400*/  ELECT P0, URZ, PT ;  /* 0x00000000003f782f */ /* 0x000fe40003800000 */
[----:B------:R-:W-:Y:S01]  /*0410*/  LEA.HI R9, R9, R94, RZ, 0x7 ;  /* 0x0000005e09097211 */ /* 0x000fe200078f38ff */
[----:B------:R-:W1:Y:S01]  /*0420*/  S2R R4, SR_CTAID.Y ;  /* 0x0000000000047919 */ /* 0x000e620000002600 */
[----:B------:R-:W-:Y:S01]  /*0430*/  SHF.R.S32.HI R6, RZ, 0x1f, R5 ;  /* 0x0000001fff067819 */ /* 0x000fe20000011405 */
[----:B------:R-:W-:Y:S01]  /*0440*/  ULDC UR4, c[0x0][0x150] ;  /* 0x0000540000047ab9 */ /* 0x000fe20000000800 */
[----:B------:R-:W-:Y:S01]  /*0450*/  LOP3.LUT R9, R9, 0xffffff80, RZ, 0xc0, !PT ;  /* 0xffffff8009097812 */ /* 0x000fe200078ec0ff */
[----:B------:R-:W-:Y:S01]  /*0460*/  NOP ;  /* 0x0000000000007918 */ /* 0x000fe20000000000 */
[----:B------:R-:W-:Y:S01]  /*0470*/  LEA.HI R6, R6, R5, RZ, 0x2 ;  /* 0x0000000506067211 */ /* 0x000fe200078f10ff */
[----:B------:R-:W2:Y:S01]  /*0480*/  LDC R11, c[0x0][0x144] ;  /* 0x00005100ff0b7b82 */ /* 0x000ea20000000800 */
[----:B------:R-:W-:Y:S01]  /*0490*/  NOP ;  /* 0x0000000000007918 */ /* 0x000fe20000000000 */
[----:B------:R-:W-:Y:S01]  /*04a0*/  IMAD.IADD R8, R94, 0x1, -R9 ;  /* 0x000000015e087824 */ /* 0x000fe200078e0a09 */
[----:B------:R-:W-:Y:S01]  /*04b0*/  LOP3.LUT R6, R6, 0x3ffffffc, RZ, 0xc0, !PT ;  /* 0x3ffffffc06067812 */ /* 0x000fe200078ec0ff */
[----:B------:R-:W-:Y:S01]  /*04c0*/  IMAD.MOV.U32 R22, RZ, RZ, 0x1 ;  /* 0x00000001ff167424 */ /* 0x000fe200078e00ff */
[----:B------:R-:W-:-:S02]  /*04d0*/  ISETP.NE.AND P3, PT, R2, RZ, PT ;  /* 0x000000ff0200720c */ /* 0x000fc40003f65270 */
[----:B------:R-:W-:Y:S01]  /*04e0*/  SHF.R.S32.HI R9, RZ, 0x1f, R8 ;  /* 0x0000001fff097819 */ /* 0x000fe20000011408 */
[----:B------:R-:W-:Y:S01]  /*04f0*/  IMAD.IADD R6, R5, 0x1, -R6 ;  /* 0x0000000105067824 */ /* 0x000fe200078e0a06 */
[----:B------:R-:W3:Y:S02]  /*0500*/  LDC R13, c[0x0][0x140] ;  /* 0x00005000ff0d7b82 */ /* 0x000ee40000000800 */
[----:B------:R-:W-:Y:S02]  /*0510*/  LEA.HI R9, R9, R8, RZ, 0x3 ;  /* 0x0000000809097211 */ /* 0x000fe400078f18ff */
[----:B0-----:R-:W-:Y:S02]  /*0520*/  ISETP.NE.OR P0, PT, R0, RZ, !P0 ;  /* 0x000000ff0000720c */ /* 0x001fe40004705670 */
[----:B------:R-:W-:Y:S02]  /*0530*/  SHF.R.S32.HI R0, RZ, 0x3, R9 ;  /* 0x00000003ff007819 */ /* 0x000fe40000011409 */
[----:B-----5:R-:W-:-:S02]  /*0540*/  I2FP.F32.U32 R10, UR8 ;  /* 0x00000008000a7c45 */ /* 0x020fc40008201000 */
[----:B------:R-:W-:-:S03]  /*0550*/  SHF.R.S32.HI R9, RZ, 0x1f, R9 ;  /* 0x0000001fff097819 */ /* 0x000fc60000011409 */
[----:B------:R-:W-:Y:S01]  /*0560*/  FMUL R10, R10, UR4 ;  /* 0x000000040a0a7c20 */ /* 0x000fe20008400000 */
[----:B------:R-:W-:Y:S01]  /*0570*/  LEA.HI R9, R9, R0, RZ, 0x2 ;  /* 0x0000000009097211 */ /* 0x000fe200078f10ff */
[----:B------:R-:W-:Y:S01]  /*0580*/  ULDC UR4, c[0x0][0x154] ;  /* 0x0000550000047ab9 */ /* 0x000fe20000000800 */
[----:B-1----:R-:W-:Y:S01]  /*0590*/  I2FP.F32.U32 R12, R4 ;  /* 0x00000004000c7245 */ /* 0x002fe20000201000 */
[----:B------:R-:W-:Y:S01]  /*05a0*/  VOTEU.ALL UP0, P0 ;  /* 0x00000000003f7886 */ /* 0x000fe20000000000 */
[----:B------:R-:W-:Y:S01]  /*05b0*/  LOP3.LUT R9, R9, 0xfffffffc, RZ, 0xc0, !PT ;  /* 0xfffffffc09097812 */ /* 0x000fe200078ec0ff */
[----:B------:R-:W0:Y:S01]  /*05c0*/  F2I.U32.TRUNC.NTZ R10, R10 ;  /* 0x0000000a000a7305 */ /* 0x000e22000020f000 */
[----:B------:R-:W-:Y:S01]  /*05d0*/  VOTEU.ALL UP1, P0 ;  /* 0x00000000003f7886 */ /* 0x000fe20000020000 */
[----:B------:R-:W-:Y:S01]  /*05e0*/  FMUL R12, R12, UR4 ;  /* 0x000000040c0c7c20 */ /* 0x000fe20008400000 */
[----:B------:R-:W1:Y:S01]  /*05f0*/  @!UP0 S2UR UR7, SR_CgaCtaId ;  /* 0x00000000000789c3 */ /* 0x000e620000008800 */
[----:B------:R-:W-:Y:S01]  /*0600*/  IMAD.IADD R9, R0, 0x1, -R9 ;  /* 0x0000000100097824 */ /* 0x000fe200078e0a09 */
[----:B------:R-:W-:Y:S01]  /*0610*/  SHF.R.S32.HI R0, RZ, 0x1f, R3 ;  /* 0x0000001fff007819 */ /* 0x000fe20000011403 */
[----:B------:R-:W-:Y:S01]  /*0620*/  UMOV UR4, 0x20 ;  /* 0x0000002000047882 */ /* 0x000fe20000000000 */
[----:B------:R-:W-:Y:S01]  /*0630*/  @!UP0 UMOV UR6, 0x400 ;  /* 0x0000040000068882 */ /* 0x000fe20000000000 */
[----:B------:R-:W-:Y:S01]  /*0640*/  IMAD R19, R6, 0x4, R9 ;  /* 0x0000000406137824 */ /* 0x000fe200078e0209 */
[----:B------:R-:W5:Y:S01]  /*0650*/  F2I.U32.TRUNC.NTZ R12, R12 ;  /* 0x0000000c000c7305 */ /* 0x000f62000020f000 */
[----:B------:R-:W-:Y:S01]  /*0660*/  LEA.HI R0, R0, R3, RZ, 0x2 ;  /* 0x0000000300007211 */ /* 0x000fe200078f10ff */
[----:B------:R-:W4:Y:S01]  /*0670*/  LDC R9, c[0x0][0x148] ;  /* 0x00005200ff097b82 */ /* 0x000f220000000800 */
[----:B------:R-:W-:-:S04]  /*0680*/  @!UP0 UIADD3 UR4, -UR4, 0x100000, URZ ;  /* 0x0010000004048890 */ /* 0x000fc8000fffe13f */
[----:B------:R-:W-:Y:S02]  /*0690*/  @!UP0 USHF.L.U32 UR5, UR4, 0xb, URZ ;  /* 0x0000000b04058899 */ /* 0x000fe4000800063f */
[----:B------:R-:W-:Y:S01]  /*06a0*/  @!UP0 USHF.L.U32 UR4, UR4, 0x1, URZ ;  /* 0x0000000104048899 */ /* 0x000fe2000800063f */
[----:B------:R-:W-:Y:S01]  /*06b0*/  LEA.HI R6, R19, R19, RZ, 0x1 ;  /* 0x0000001313067211 */ /* 0x000fe200078f08ff */
[----:B0-----:R-:W-:Y:S01]  /*06c0*/  IMAD.MOV R14, RZ, RZ, -R10 ;  /* 0x000000ffff0e7224 */ /* 0x001fe200078e0a0a */
[----:B------:R-:W-:Y:S02]  /*06d0*/  LOP3.LUT R0, R0, 0xfffffffc, RZ, 0xc0, !PT ;  /* 0xfffffffc00007812 */ /* 0x000fe400078ec0ff */
[----:B------:R-:W-:Y:S01]  /*06e0*/  LOP3.LUT R10, R6, 0xfffffffe, RZ, 0xc0, !PT ;  /* 0xfffffffe060a7812 */ /* 0x000fe200078ec0ff */
[----:B--2---:R-:W-:Y:S01]  /*06f0*/  IMAD R6, R11, R14, UR8 ;  /* 0x000000080b067e24 */ /* 0x004fe2000f8e020e */
[----:B---3--:R-:W-:Y:S01]  /*0700*/  ISETP.EQ.U32.AND P2, PT, R13, 0x1, PT ;  /* 0x000000010d00780c */ /* 0x008fe20003f42070 */
[----:B------:R-:W-:-:S02]  /*0710*/  IMAD.IADD R3, R3, 0x1, -R0 ;  /* 0x0000000103037824 */ /* 0x000fc400078e0a00 */
[C---:B------:R-:W-:Y:S02]  /*0720*/  IMAD.IADD R11, R19.reuse, 0x1, -R10 ;  /* 0x00000001130b7824 */ /* 0x040fe400078e0a0a */
[----:B------:R-:W-:Y:S01]  /*0730*/  IMAD.SHL.U32 R10, R19, 0x4, RZ ;  /* 0x00000004130a7824 */ /* 0x000fe200078e00ff */
[----:B------:R-:W-:Y:S01]  /*0740*/  ISETP.NE.AND P1, PT, R3, 0x3, PT ;  /* 0x000000030300780c */ /* 0x000fe20003f25270 */
[----:B-----5:R-:W-:Y:S01]  /*0750*/  IMAD.MOV R24, RZ, RZ, -R12 ;  /* 0x000000ffff187224 */ /* 0x020fe200078e0a0c */
[----:B------:R-:W-:Y:S01]  /*0760*/  ISETP.NE.AND P4, PT, R11, R6, PT ;  /* 0x000000060b00720c */ /* 0x000fe20003f85270 */
[----:B-1----:R-:W-:Y:S01]  /*0770*/  @!UP0 ULEA UR6, UR7, UR6, 0x18 ;  /* 0x0000000607068291 */ /* 0x002fe2000f8ec03f */
[----:B------:R-:W-:Y:S01]  /*0780*/  LOP3.LUT R19, R19, 0xc, R10, 0x78, !PT ;  /* 0x0000000c13137812 */ /* 0x000fe200078e780a */
[----:B------:R-:W-:Y:S01]  /*0790*/  VOTEU.ALL UP0, P0 ;  /* 0x00000000003f7886 */ /* 0x000fe20000000000 */
[----:B------:R-:W-:Y:S01]  /*07a0*/  LOP3.LUT P0, RZ, R8, 0x7, RZ, 0xc0, !PT ;  /* 0x0000000708ff7812 */ /* 0x000fe2000780c0ff */
[----:B------:R-:W-:Y:S01]  /*07b0*/  VIADD R8, R2, 0xffffffff ;  /* 0xffffffff02087836 */ /* 0x000fe20000000000 */
[----:B------:R-:W-:Y:S01]  /*07c0*/  ISETP.EQ.OR P1, PT, R3, RZ, !P1 ;  /* 0x000000ff0300720c */ /* 0x000fe20004f22670 */
[----:B----4-:R-:W-:Y:S01]  /*07d0*/  IMAD R11, R9, R24, R4 ;  /* 0x00000018090b7224 */ /* 0x010fe200078e0204 */
[----:B------:R-:W-:-:S02]  /*07e0*/  ISETP.LT.U32.AND P0, PT, R19, 0x2, !P0 ;  /* 0x000000021300780c */ /* 0x000fc40004701070 */
[----:B------:R-:W-:Y:S02]  /*07f0*/  ISETP.EQ.AND P1, PT, R2, RZ, P1 ;  /* 0x000000ff0200720c */ /* 0x000fe40000f22270 */
[----:B------:R-:W-:Y:S01]  /*0800*/  ISETP.GE.U32.AND P6, PT, R8, 0x2, PT ;  /* 0x000000020800780c */ /* 0x000fe20003fc6070 */
[----:B------:R-:W0:Y:S02]  /*0810*/  FENCE.VIEW.ASYNC.S ;  /* 0x00000000000073c6 */ /* 0x000e240000000000 */
[----:B0-----:R0:W1:Y:S01]  /*0820*/  @!UP0 SYNCS.EXCH.64 URZ, [UR6+0xc0], UR4 ;  /* 0x0000c004063f85b2 */ /* 0x0010620008000100 */
[----:B------:R-:W-:Y:S02]  /*0830*/  @P4 LEA.HI R0, R19, R19, RZ, 0x1 ;  /* 0x0000001313004211 */ /* 0x000fe400078f08ff */
[----:B------:R-:W-:Y:S02]  /*0840*/  SEL R18, RZ, 0x1, !P1 ;  /* 0x00000001ff127807 */ /* 0x000fe40004800000 */
[----:B------:R-:W-:-:S02]  /*0850*/  @P4 SHF.R.S32.HI R0, RZ, 0x1, R0 ;  /* 0x00000001ff004819 */ /* 0x000fc40000011400 */
[----:B------:R-:W-:Y:S02]  /*0860*/  SEL R18, R18, 0x2, P6 ;  /* 0x0000000212127807 */ /* 0x000fe40003000000 */
[----:B------:R-:W-:Y:S02]  /*0870*/  @P4 ISETP.NE.AND P5, PT, R0, R11, PT ;  /* 0x0000000b0000420c */ /* 0x000fe40003fa5270 */
[----:B------:R-:W-:Y:S02]  /*0880*/  SEL R11, RZ, 0x1, !P0 ;  /* 0x00000001ff0b7807 */ /* 0x000fe40004000000 */
[----:B------:R-:W-:Y:S02]  /*0890*/  @P4 SEL R22, RZ, 0x1, P5 ;  /* 0x00000001ff164807 */ /* 0x000fe40002800000 */
[----:B------:R-:W-:Y:S01]  /*08a0*/  LOP3.LUT R0, R94, 0x7f, RZ, 0xc0, !PT ;  /* 0x0000007f5e007812 */ /* 0x000fe200078ec0ff */
[----:B------:R0:W2:Y:S01]  /*08b0*/  @!UP1 SYNCS.EXCH.64 URZ, [UR6+0xc8], UR4 ;  /* 0x0000c804063f95b2 */ /* 0x0000a20008000100 */
[----:B------:R-:W-:Y:S01]  /*08c0*/  LOP3.LUT R22, R22, R11, RZ, 0xc0, !PT ;  /* 0x0000000b16167212 */ /* 0x000fe200078ec0ff */
[----:B------:R-:W-:Y:S01]  /*08d0*/  NOP ;  /* 0x0000000000007918 */ /* 0x000fe20000000000 */
[----:B------:R-:W-:Y:S05]  /*08e0*/  @!P2 BRA `(.L_x_4) ;  /* 0x000000000008a947 */ /* 0x000fea0003800000 */
[----:B-12---:R-:W-:Y:S01]  /*08f0*/  UCGABAR_ARV ;  /* 0x00000000000079c7 */ /* 0x006fe20008000000 */
[----:B------:R-:W-:Y:S05]  /*0900*/  BRA `(.L_x_5) ;  /* 0x0000000000047947 */ /* 0x000fea0003800000 */
.L_x_4:
[----:B-12---:R-:W-:Y:S01]  /*0910*/  NOP ;  /* 0x0000000000007918 */ /* 0x006fe20000000000 */
.L_x_5:
[----:B------:R-:W1:Y:S01]  /*0920*/  LDC R2, c[0x0][0x65c] ;  /* 0x00019700ff027b82 */ /* 0x000e620000000800 */
[----:B------:R-:W-:Y:S02]  /*0930*/  IMAD.U32 R10, RZ, RZ, UR8 ;  /* 0x00000008ff0a7e24 */ /* 0x000fe4000f8e00ff */
[----:B------:R-:W-:Y:S01]  /*0940*/  IMAD.MOV.U32 R11, RZ, RZ, RZ ;  /* 0x000000ffff0b7224 */ /* 0x000fe200078e00ff */
[----:B-1----:R-:W-:-:S04]  /*0950*/  ISETP.NE.AND P1, PT, R2, 0x1, PT ;  /* 0x000000010200780c */ /* 0x002fc80003f25270 */
[----:B------:R-:W-:-:S09]  /*0960*/  P2R R5, PR, RZ, 0x2 ;  /* 0x00000002ff057803 */ /* 0x000fd20000000000 */
[----:B------:R-:W1:Y:S01]  /*0970*/  @P1 LDC R17, c[0x0][0x10] ;  /* 0x00000400ff111b82 */ /* 0x000e620000000800 */
[----:B------:R-:W-:Y:S02]  /*0980*/  @P1 IMAD.MOV.U32 R5, RZ, RZ, RZ ;  /* 0x000000ffff051224 */ /* 0x000fe400078e00ff */
[----:B------:R-:W-:-:S05]  /*0990*/  @P1 IMAD.MOV.U32 R15, RZ, RZ, RZ ;  /* 0x000000ffff0f1224 */ /* 0x000fca00078e00ff */
[----:B------:R-:W2:Y:S01]  /*09a0*/  @!P1 LDC R13, c[0x0][0xc] ;  /* 0x00000300ff0d9b82 */ /* 0x000ea20000000800 */
[----:B0-----:R-:W-:Y:S01]  /*09b0*/  ULDC UR4, c[0x0][0xc] ;  /* 0x0000030000047ab9 */ /* 0x001fe20000000800 */
[----:B------:R-:W-:Y:S01]  /*09c0*/  ULDC UR5, c[0x0][0x10] ;  /* 0x0000040000057ab9 */ /* 0x000fe20000000800 */
[----:B------:R-:W-:Y:S01]  /*09d0*/  ULDC UR6, c[0x0][0x14] ;  /* 0x0000050000067ab9 */ /* 0x000fe20000000800 */
[----:B------:R-:W-:-:S04]  /*09e0*/  UIMAD.WIDE.U32 UR4, UR4, UR5, URZ ;  /* 0x00000005040472a5 */ /* 0x000fc8000f8e003f */
[----:B------:R-:W-:Y:S02]  /*09f0*/  UIMAD.WIDE.U32 UR36, UR4, UR6, URZ ;  /* 0x00000006042472a5 */ /* 0x000fe4000f8e003f */
[----:B------:R-:W-:-:S04]  /*0a00*/  UIMAD UR42, UR5, UR6, URZ ;  /* 0x00000006052a72a4 */ /* 0x000fc8000f8e023f */
[----:B------:R-:W-:Y:S01]  /*0a10*/  UIADD3 UR42, UR37, UR42, URZ ;  /* 0x0000002a252a7290 */ /* 0x000fe2000fffe03f */
[----:B-1----:R-:W-:-:S04]  /*0a20*/  @P1 IMAD.WIDE.U32 R16, R17, UR8, R4 ;  /* 0x0000000811101c25 */ /* 0x002fc8000f8e0004 */
[----:B------:R-:W-:Y:S02]  /*0a30*/  @P1 IMAD.IADD R17, R17, 0x1, R15 ;  /* 0x0000000111111824 */ /* 0x000fe400078e020f */
[----:B--2---:R-:W-:-:S04]  /*0a40*/  @!P1 IMAD.WIDE.U32 R10, R4, R13, R10 ;  /* 0x0000000d040a9225 */ /* 0x004fc800078e000a */
[----:B------:R-:W-:Y:S02]  /*0a50*/  @!P1 IMAD.MOV.U32 R16, RZ, RZ, R10 ;  /* 0x000000ffff109224 */ /* 0x000fe400078e000a */
[----:B------:R-:W-:Y:S01]  /*0a60*/  @!P1 IMAD.MOV.U32 R17, RZ, RZ, R11 ;  /* 0x000000ffff119224 */ /* 0x000fe200078e000b */
[----:B------:R-:W-:Y:S06]  /*0a70*/  @!P2 BRA `(.L_x_6) ;  /* 0x00000000000ca947 */ /* 0x000fec0003800000 */
[----:B------:R-:W-:Y:S01]  /*0a80*/  UCGABAR_WAIT ;  /* 0x0000000000007dc7 */ /* 0x000fe20008000000 */
[----:B------:R-:W-:Y:S01]  /*0a90*/  CCTL.IVALL ;  /* 0x00000000ff00798f */ /* 0x000fe20002000000 */
[----:B------:R-:W-:Y:S05]  /*0aa0*/  BRA `(.L_x_7) ;  /* 0x0000000000047947 */ /* 0x000fea0003800000 */
.L_x_6:
[----:B------:R-:W-:Y:S06]  /*0ab0*/  BAR.SYNC.DEFER_BLOCKING 0x0 ;  /* 0x0000000000007b1d */ /* 0x000fec0000010000 */
.L_x_7:
[----:B------:R-:W-:Y:S05]  /*0ac0*/  @!P3 BRA `(.L_x_8) ;  /* 0x000000500054b947 */ /* 0x000fea0003800000 */
[----:B------:R-:W-:-:S13]  /*0ad0*/  ISETP.GT.U32.AND P0, PT, R8, 0x1, PT ;  /* 0x000000010800780c */ /* 0x000fda0003f04070 */
[----:B------:R-:W-:Y:S05]  /*0ae0*/  @P0 EXIT ;  /* 0x000000000000094d */ /* 0x000fea0003800000 */
[----:B------:R-:W-:Y:S01]  /*0af0*/  ULDC.64 UR4, c[0x0][0x650] ;  /* 0x0001940000047ab9 */ /* 0x000fe20000000a00 */
[----:B------:R-:W-:Y:S01]  /*0b00*/  PRMT R3, RZ, 0x7610, R3 ;  /* 0x00007610ff037816 */ /* 0x000fe20000000003 */
[----:B------:R-:W-:Y:S01]  /*0b10*/  IMAD.MOV.U32 R99, RZ, RZ, -0x1 ;  /* 0xffffffffff637424 */ /* 0x000fe200078e00ff */
[----:B------:R-:W-:Y:S01]  /*0b20*/  ISETP.GE.U32.AND P0, PT, R16, UR4, PT ;  /* 0x0000000410007c0c */ /* 0x000fe2000bf06070 */
[----:B------:R-:W-:Y:S02]  /*0b30*/  IMAD.MOV.U32 R100, RZ, RZ, -0x1 ;  /* 0xffffffffff647424 */ /* 0x000fe400078e00ff */
[----:B------:R-:W-:Y:S01]  /*0b40*/  IMAD.MOV.U32 R23, RZ, RZ, -0x1 ;  /* 0xffffffffff177424 */ /* 0x000fe200078e00ff */
[----:B------:R-:W-:-:S13]  /*0b50*/  ISETP.GE.U32.AND.EX P0, PT, R17, UR5, PT, P0 ;  /* 0x0000000511007c0c */ /* 0x000fda000bf06100 */
[----:B------:R-:W-:Y:S05]  /*0b60*/  @P0 BRA `(.L_x_9) ;  /* 0x00000004002c0947 */ /* 0x000fea0003800000 */
[----:B------:R-:W0:Y:S01]  /*0b70*/  LDC.64 R26, c[0x0][0x628] ;  /* 0x00018a00ff1a7b82 */ /* 0x000e220000000a00 */
[----:B------:R-:W-:Y:S02]  /*0b80*/  IMAD.MOV.U32 R10, RZ, RZ, R16 ;  /* 0x000000ffff0a7224 */ /* 0x000fe400078e0010 */
[----:B------:R-:W-:-:S05]  /*0b90*/  IMAD.MOV.U32 R11, RZ, RZ, R17 ;  /* 0x000000ffff0b7224 */ /* 0x000fca00078e0011 */
[----:B------:R-:W1:Y:S08]  /*0ba0*/  LDC R8, c[0x0][0x630] ;  /* 0x00018c00ff087b82 */ /* 0x000e700000000800 */
[----:B------:R-:W2:Y:S01]  /*0bb0*/  LDC.64 R28, c[0x0][0x620] ;  /* 0x00018800ff1c7b82 */ /* 0x000ea20000000a00 */
[----:B0-----:R-:W-:-:S04]  /*0bc0*/  ISETP.NE.U32.AND P0, PT, R26, RZ, PT ;  /* 0x000000ff1a00720c */ /* 0x001fc80003f05070 */
[----:B------:R-:W-:-:S13]  /*0bd0*/  ISETP.NE.AND.EX P0, PT, R27, RZ, PT, P0 ;  /* 0x000000ff1b00720c */ /* 0x000fda0003f05300 */
[----:B-12---:R-:W-:Y:S05]  /*0be0*/  @!P0 BRA `(.L_x_10) ;  /* 0x0000000000288947 */ /* 0x006fea0003800000 */
[----:B------:R-:W0:Y:S02]  /*0bf0*/  LDC R3, c[0x0][0x634] ;  /* 0x00018d00ff037b82 */ /* 0x000e240000000800 */
[----:B0-----:R-:W-:-:S05]  /*0c00*/  IADD3 R3, P0, R16, R3, RZ ;  /* 0x0000000310037210 */ /* 0x001fca0007f1e0ff */
[----:B------:R-:W-:-:S04]  /*0c10*/  IMAD.X R21, RZ, RZ, R17, P0 ;  /* 0x000000ffff157224 */ /* 0x000fc800000e0611 */
[----:B------:R-:W-:-:S04]  /*0c20*/  IMAD.WIDE.U32 R10, R21, R26, RZ ;  /* 0x0000001a150a7225 */ /* 0x000fc800078e00ff */
[----:B------:R-:W-:-:S04]  /*0c30*/  IMAD.WIDE.U32 R12, P0, R3, R27, R10 ;  /* 0x0000001b030c7225 */ /* 0x000fc8000780000a */
[----:B------:R-:W-:-:S04]  /*0c40*/  IMAD.WIDE.U32 R10, R3, R26, RZ ;  /* 0x0000001a030a7225 */ /* 0x000fc800078e00ff */
[----:B------:R-:W-:Y:S01]  /*0c50*/  IMAD.X R15, RZ, RZ, RZ, P0 ;  /* 0x000000ffff0f7224 */ /* 0x000fe200000e06ff */
[----:B------:R-:W-:Y:S01]  /*0c60*/  IADD3 RZ, P0, R11, R12, RZ ;  /* 0x0000000c0bff7210 */ /* 0x000fe20007f1e0ff */
[----:B------:R-:W-:-:S04]  /*0c70*/  IMAD.MOV.U32 R14, RZ, RZ, R13 ;  /* 0x000000ffff0e7224 */ /* 0x000fc800078e000d */
[----:B------:R-:W-:-:S08]  /*0c80*/  IMAD.WIDE.U32.X R10, R21, R27, R14, P0 ;  /* 0x0000001b150a7225 */ /* 0x000fd000000e040e */
.L_x_10:
[----:B------:R-:W0:Y:S01]  /*0c90*/  LDC.64 R32, c[0x0][0x640] ;  /* 0x00019000ff207b82 */ /* 0x000e220000000a00 */
[--C-:B------:R-:W-:Y:S01]  /*0ca0*/  SHF.R.U64 R27, R10, R8, R11.reuse ;  /* 0x000000080a1b7219 */ /* 0x100fe2000000120b */
[----:B------:R-:W-:Y:S01]  /*0cb0*/  IMAD R31, R9, R24, R4 ;  /* 0x00000018091f7224 */ /* 0x000fe200078e0204 */
[----:B------:R-:W-:Y:S01]  /*0cc0*/  SHF.R.U32.HI R3, RZ, R8, R11 ;  /* 0x00000008ff037219 */ /* 0x000fe2000001160b */
[----:B------:R-:W-:Y:S01]  /*0cd0*/  IMAD.MOV.U32 R23, RZ, RZ, 0x1 ;  /* 0x00000001ff177424 */ /* 0x000fe200078e00ff */
[----:B------:R-:W-:-:S03]  /*0ce0*/  IADD3 R5, P0, RZ, -R27, RZ ;  /* 0x8000001bff057210 */ /* 0x000fc60007f1e0ff */
[----:B------:R-:W1:Y:S02]  /*0cf0*/  LDC R12, c[0x0][0x618] ;  /* 0x00018600ff0c7b82 */ /* 0x000e640000000800 */
[----:B------:R-:W-:Y:S02]  /*0d00*/  IMAD.X R3, RZ, RZ, ~R3, P0 ;  /* 0x000000ffff037224 */ /* 0x000fe400000e0e03 */
[----:B------:R-:W-:-:S04]  /*0d10*/  IMAD.WIDE.U32 R10, R5, R28, R16 ;  /* 0x0000001c050a7225 */ /* 0x000fc800078e0010 */
[----:B------:R-:W2:Y:S01]  /*0d20*/  LDC R20, c[0x0][0x608] ;  /* 0x00018200ff147b82 */ /* 0x000ea20000000800 */
[----:B------:R-:W-:Y:S02]  /*0d30*/  IMAD R8, R3, R28, RZ ;  /* 0x0000001c03087224 */ /* 0x000fe400078e02ff */
[----:B------:R-:W-:Y:S02]  /*0d40*/  IMAD.MOV.U32 R3, RZ, RZ, -0x1 ;  /* 0xffffffffff037424 */ /* 0x000fe400078e00ff */
[----:B------:R-:W-:-:S03]  /*0d50*/  IMAD R5, R5, R29, R8 ;  /* 0x0000001d05057224 */ /* 0x000fc600078e0208 */
[----:B------:R-:W3:Y:S01]  /*0d60*/  LDC R30, c[0x0][0x658] ;  /* 0x00019600ff1e7b82 */ /* 0x000ee20000000800 */
[----:B------:R-:W-:Y:S01]  /*0d70*/  IMAD.IADD R5, R11, 0x1, R5 ;  /* 0x000000010b057824 */ /* 0x000fe200078e0205 */
[----:B0-----:R-:W-:-:S04]  /*0d80*/  ISETP.NE.U32.AND P0, PT, R32, RZ, PT ;  /* 0x000000ff2000720c */ /* 0x001fc80003f05070 */
[----:B------:R-:W-:Y:S02]  /*0d90*/  ISETP.NE.AND.EX P0, PT, R33, RZ, PT, P0 ;  /* 0x000000ff2100720c */ /* 0x000fe40003f05300 */
[----:B------:R-:W0:Y:S01]  /*0da0*/  LDC R26, c[0x0][0x600] ;  /* 0x00018000ff1a7b82 */ /* 0x000e220000000800 */
[-CC-:B-1----:R-:W-:Y:S02]  /*0db0*/  SHF.R.U64 R14, R10, R12.reuse, R5.reuse ;  /* 0x0000000c0a0e7219 */ /* 0x182fe40000001205 */
[----:B------:R-:W-:-:S05]  /*0dc0*/  SHF.R.U32.HI R5, RZ, R12, R5 ;  /* 0x0000000cff057219 */ /* 0x000fca0000011605 */
[----:B------:R-:W1:Y:S01]  /*0dd0*/  LDC R15, c[0x0][0x648] ;  /* 0x00019200ff0f7b82 */ /* 0x000e620000000800 */
[-CC-:B--2---:R-:W-:Y:S02]  /*0de0*/  SHF.R.U64 R29, R14, R20.reuse, R5.reuse ;  /* 0x000000140e1d7219 */ /* 0x184fe40000001205 */
[----:B------:R-:W-:-:S05]  /*0df0*/  SHF.R.U32.HI R5, RZ, R20, R5 ;  /* 0x00000014ff057219 */ /* 0x000fca0000011605 */
[----:B------:R-:W2:Y:S01]  /*0e00*/  LDC R21, c[0x0][0x638] ;  /* 0x00018e00ff157b82 */ /* 0x000ea20000000800 */
[-CC-:B---3--:R-:W-:Y:S02]  /*0e10*/  SHF.R.U64 R20, R29, R30.reuse, R5.reuse ;  /* 0x0000001e1d147219 */ /* 0x188fe40000001205 */
[-C--:B------:R-:W-:Y:S02]  /*0e20*/  SHF.L.U32 R3, R3, R30.reuse, RZ ;  /* 0x0000001e03037219 */ /* 0x080fe400000006ff */
[----:B------:R-:W-:Y:S01]  /*0e30*/  SHF.R.U32.HI R5, RZ, R30, R5 ;  /* 0x0000001eff057219 */ /* 0x000fe20000011605 */
[----:B------:R-:W-:Y:S01]  /*0e40*/  IMAD.MOV.U32 R4, RZ, RZ, R20 ;  /* 0x000000ffff047224 */ /* 0x000fe200078e0014 */
[----:B------:R-:W-:Y:S01]  /*0e50*/  LOP3.LUT R12, RZ, R3, RZ, 0x33, !PT ;  /* 0x00000003ff0c7212 */ /* 0x000fe200078e33ff */
[----:B------:R-:W3:Y:S01]  /*0e60*/  LDC R25, c[0x0][0x610] ;  /* 0x00018400ff197b82 */ /* 0x000ee20000000800 */
[----:B------:R-:W-:Y:S05]  /*0e70*/  @!P0 BRA `(.L_x_11) ;  /* 0x0000000000288947 */ /* 0x000fea0003800000 */
[----:B------:R-:W4:Y:S02]  /*0e80*/  LDC R3, c[0x0][0x64c] ;  /* 0x00019300ff037b82 */ /* 0x000f240000000800 */
[----:B----4-:R-:W-:-:S05]  /*0e90*/  IADD3 R3, P0, R20, R3, RZ ;  /* 0x0000000314037210 */ /* 0x010fca0007f1e0ff */
        /* <DEDUP_REMOVED lines=8> */
.L_x_11:
[----:B-1----:R-:W-:Y:S01]  /*0f20*/  SHF.R.U64 R4, R4, R15, R5 ;  /* 0x0000000f04047219 */ /* 0x002fe20000001205 */
[----:B0-----:R-:W-:Y:S01]  /*0f30*/  VIADD R5, R26, 0xffffffff ;  /* 0xffffffff1a057836 */ /* 0x001fe20000000000 */
[----:B------:R-:W-:Y:S01]  /*0f40*/  SHF.L.U32 R3, R23, R30, RZ ;  /* 0x0000001e17037219 */ /* 0x000fe200000006ff */
[----:B------:R-:W-:Y:S01]  /*0f50*/  IMAD.MOV.U32 R23, RZ, RZ, R27 ;  /* 0x000000ffff177224 */ /* 0x000fe200078e001b */
[----:B------:R-:W-:Y:S01]  /*0f60*/  LOP3.LUT R12, R29, R12, RZ, 0xc0, !PT ;  /* 0x0000000c1d0c7212 */ /* 0x000fe200078ec0ff */
[----:B------:R-:W-:Y:S01]  /*0f70*/  IMAD.MOV R8, RZ, RZ, -R4 ;  /* 0x000000ffff087224 */ /* 0x000fe200078e0a04 */
[----:B------:R-:W-:Y:S02]  /*0f80*/  SEL R6, R6, R31, !P1 ;  /* 0x0000001f06067207 */ /* 0x000fe40004800000 */
[----:B------:R-:W-:Y:S01]  /*0f90*/  LOP3.LUT R5, R14, R5, RZ, 0xc0, !PT ;  /* 0x000000050e057212 */ /* 0x000fe200078ec0ff */
[----:B------:R-:W-:Y:S02]  /*0fa0*/  IMAD R9, R3, R4, R12 ;  /* 0x0000000403097224 */ /* 0x000fe400078e020c */
[----:B--2---:R-:W-:-:S02]  /*0fb0*/  IMAD R3, R8, R21, R20 ;  /* 0x0000001508037224 */ /* 0x004fc400078e0214 */
[----:B---3--:R-:W-:Y:S02]  /*0fc0*/  IMAD R6, R9, R25, R6 ;  /* 0x0000001909067224 */ /* 0x008fe400078e0206 */
[----:B------:R-:W-:Y:S02]  /*0fd0*/  IMAD R99, R3, R26, R5 ;  /* 0x0000001a03637224 */ /* 0x000fe400078e0205 */
[----:B------:R-:W-:-:S03]  /*0fe0*/  IMAD.MOV.U32 R4, RZ, RZ, 0x1 ;  /* 0x00000001ff047424 */ /* 0x000fc600078e00ff */
[----:B------:R-:W-:Y:S02]  /*0ff0*/  SEL R100, R99, R6, !P1 ;  /* 0x0000000663647207 */ /* 0x000fe40004800000 */
[----:B------:R-:W-:Y:S02]  /*1000*/  PRMT R3, R4, 0x7610, R3 ;  /* 0x0000761004037816 */ /* 0x000fe40000000003 */
[----:B------:R-:W-:-:S07]  /*1010*/  SEL R99, R6, R99, !P1 ;  /* 0x0000006306637207 */ /* 0x000fce0004800000 */
.L_x_9:
[----:B------:R-:W-:-:S08]  /*1020*/  NOP ;  /* 0x0000000000007918 */ /* 0x000fd00000000000 */
[----:B------:R-:W0:Y:S02]  /*1030*/  USETMAXREG.TRY_ALLOC.CTAPOOL UP0, 0xe8 ;  /* 0x000000e8000079c8 */ /* 0x000e240008000600 */
[----:B0-----:R-:W-:-:S13]  /*1040*/  PLOP3.LUT P0, PT, PT, PT, UP0, 0x80, 0x0 ;  /* 0x000000000000781c */ /* 0x001fda0003f0f008 */
[----:B------:R-:W-:Y:S05]  /*1050*/  @!P0 BRA `(.L_x_9) ;  /* 0xfffffffc00f08947 */ /* 0x000fea000383ffff */
[----:B------:R-:W-:Y:S01]  /*1060*/  ULDC.64 UR4, c[0x0][0x598] ;  /* 0x0001660000047ab9 */ /* 0x000fe20000000a00 */
[----:B------:R-:W-:Y:S01]  /*1070*/  ULDC.64 UR38, c[0x0][0x208] ;  /* 0x0000820000267ab9 */ /* 0x000fe20000000a00 */
[----:B------:R-:W-:-:S04]  /*1080*/  ISETP.NE.U32.AND P0, PT, RZ, UR4, PT ;  /* 0x00000004ff007c0c */ /* 0x000fc8000bf05070 */
[----:B------:R-:W-:-:S13]  /*1090*/  ISETP.NE.AND.EX P0, PT, RZ, UR5, PT, P0 ;  /* 0x00000005ff007c0c */ /* 0x000fda000bf05300 */
[----:B------:R-:W-:Y:S05]  /*10a0*/  @!P0 BRA `(.L_x_12) ;  /* 0x00000000001c8947 */ /* 0x000fea0003800000 */
[----:B------:R-:W0:Y:S02]  /*10b0*/  LDC.64 R4, c[0x0][0x598] ;  /* 0x00016600ff047b82 */ /* 0x000e240000000a00 */
[----:B0-----:R-:W2:Y:S02]  /*10c0*/  LDG.E.64 R4, desc[UR38][R4.64] ;  /* 0x0000002604047981 */ /* 0x001ea4000c1e1b00 */
[----:B--2---:R-:W-:-:S04]  /*10d0*/  ISETP.NE.U32.AND P0, PT, R4, RZ, PT ;  /* 0x000000ff0400720c */ /* 0x004fc80003f05070 */
[----:B------:R-:W-:-:S13]  /*10e0*/  ISETP.NE.AND.EX P0, PT, R5, RZ, PT, P0 ;  /* 0x000000ff0500720c */ /* 0x000fda0003f05300 */
[----:B------:R-:W-:Y:S05]  /*10f0*/  @!P0 BRA `(.L_x_12) ;  /* 0x0000000000088947 */ /* 0x000fea0003800000 */
[----:B------:R0:W5:Y:S01]  /*1100*/  LD.E R90, desc[UR38][R4.64] ;  /* 0x00000026045a7980 */ /* 0x000162000c101900 */
[----:B------:R-:W-:Y:S05]  /*1110*/  BRA `(.L_x_13) ;  /* 0x0000000000247947 */ /* 0x000fea0003800000 */
.L_x_12:
[----:B------:R-:W-:Y:S02]  /*1120*/  ULDC.64 UR4, c[0x0][0x588] ;  /* 0x0001620000047ab9 */ /* 0x000fe40000000a00 */
[----:B------:R-:W-:-:S04]  /*1130*/  ISETP.NE.U32.AND P0, PT, RZ, UR4, PT ;  /* 0x00000004ff007c0c */ /* 0x000fc8000bf05070 */
[----:B------:R-:W-:-:S13]  /*1140*/  ISETP.NE.AND.EX P0, PT, RZ, UR5, PT, P0 ;  /* 0x00000005ff007c0c */ /* 0x000fda000bf05300 */
[----:B------:R-:W-:Y:S05]  /*1150*/  @!P0 BRA `(.L_x_14) ;  /* 0x00000000000c8947 */ /* 0x000fea0003800000 */
[----:B------:R-:W0:Y:S02]  /*1160*/  LDC.64 R90, c[0x0][0x588] ;  /* 0x00016200ff5a7b82 */ /* 0x000e240000000a00 */
[----:B0-----:R1:W5:Y:S01]  /*1170*/  LDG.E R90, desc[UR38][R90.64] ;  /* 0x000000265a5a7981 */ /* 0x001362000c1e1900 */
[----:B------:R-:W-:Y:S05]  /*1180*/  BRA `(.L_x_13) ;  /* 0x0000000000087947 */ /* 0x000fea0003800000 */
.L_x_14:
[----:B------:R-:W-:Y:S02]  /*1190*/  ULDC UR4, c[0x0][0x580] ;  /* 0x0001600000047ab9 */ /* 0x000fe40000000800 */
[----:B------:R-:W-:-:S07]  /*11a0*/  IMAD.U32 R90, RZ, RZ, UR4 ;  /* 0x00000004ff5a7e24 */ /* 0x000fce000f8e00ff */
.L_x_13:
[----:B------:R-:W-:Y:S02]  /*11b0*/  ULDC.64 UR4, c[0x0][0x5a0] ;  /* 0x0001680000047ab9 */ /* 0x000fe40000000a00 */
[----:B------:R-:W-:-:S04]  /*11c0*/  ISETP.NE.U32.AND P0, PT, RZ, UR4, PT ;  /* 0x00000004ff007c0c */ /* 0x000fc8000bf05070 */
[----:B------:R-:W-:-:S13]  /*11d0*/  ISETP.NE.AND.EX P0, PT, RZ, UR5, PT, P0 ;  /* 0x00000005ff007c0c */ /* 0x000fda000bf05300 */
[----:B------:R-:W-:Y:S05]  /*11e0*/  @!P0 BRA `(.L_x_15) ;  /* 0x00000000001c8947 */ /* 0x000fea0003800000 */
[----:B0-----:R-:W0:Y:S02]  /*11f0*/  LDC.64 R4, c[0x0][0x5a0] ;  /* 0x00016800ff047b82 */ /* 0x001e240000000a00 */
[----:B0-----:R-:W2:Y:S02]  /*1200*/  LDG.E.64 R4, desc[UR38][R4.64] ;  /* 0x0000002604047981 */ /* 0x001ea4000c1e1b00 */
[----:B--2---:R-:W-:-:S04]  /*1210*/  ISETP.NE.U32.AND P0, PT, R4, RZ, PT ;  /* 0x000000ff0400720c */ /* 0x004fc80003f05070 */
[----:B------:R-:W-:-:S13]  /*1220*/  ISETP.NE.AND.EX P0, PT, R5, RZ, PT, P0 ;  /* 0x000000ff0500720c */ /* 0x000fda0003f05300 */
[----:B------:R-:W-:Y:S05]  /*1230*/  @!P0 BRA `(.L_x_15) ;  /* 0x0000000000088947 */ /* 0x000fea0003800000 */
[----:B-1----:R0:W5:Y:S01]  /*1240*/  LD.E R91, desc[UR38][R4.64] ;  /* 0x00000026045b7980 */ /* 0x002162000c101900 */
[----:B------:R-:W-:Y:S05]  /*1250*/  BRA `(.L_x_16) ;  /* 0x0000000000247947 */ /* 0x000fea0003800000 */
.L_x_15:
[----:B------:R-:W-:Y:S02]  /*1260*/  ULDC.64 UR4, c[0x0][0x590] ;  /* 0x0001640000047ab9 */ /* 0x000fe40000000a00 */
[----:B------:R-:W-:-:S04]  /*1270*/  ISETP.NE.U32.AND P0, PT, RZ, UR4, PT ;  /* 0x00000004ff007c0c */ /* 0x000fc8000bf05070 */
[----:B------:R-:W-:-:S13]  /*1280*/  ISETP.NE.AND.EX P0, PT, RZ, UR5, PT, P0 ;  /* 0x00000005ff007c0c */ /* 0x000fda000bf05300 */
[----:B------:R-:W-:Y:S05]  /*1290*/  @!P0 BRA `(.L_x_17) ;  /* 0x00000000000c8947 */ /* 0x000fea0003800000 */
[----:B0-----:R-:W1:Y:S02]  /*12a0*/  LDC.64 R4, c[0x0][0x590] ;  /* 0x00016400ff047b82 */ /* 0x001e640000000a00 */
[----:B-1----:R1:W5:Y:S01]  /*12b0*/  LDG.E R91, desc[UR38][R4.64] ;  /* 0x00000026045b7981 */ /* 0x002362000c1e1900 */
[----:B------:R-:W-:Y:S05]  /*12c0*/  BRA `(.L_x_16) ;  /* 0x0000000000087947 */ /* 0x000fea0003800000 */
.L_x_17:
[----:B------:R-:W-:Y:S02]  /*12d0*/  ULDC UR4, c[0x0][0x584] ;  /* 0x0001610000047ab9 */ /* 0x000fe40000000800 */
[----:B-1----:R-:W-:-:S07]  /*12e0*/  IMAD.U32 R91, RZ, RZ, UR4 ;  /* 0x00000004ff5b7e24 */ /* 0x002fce000f8e00ff */
.L_x_16:
[----:B------:R-:W-:-:S13]  /*12f0*/  LOP3.LUT P0, RZ, R3, 0xff, RZ, 0xc0, !PT ;  /* 0x000000ff03ff7812 */ /* 0x000fda000780c0ff */
[----:B------:R-:W-:Y:S05]  /*1300*/  @!P0 EXIT ;  /* 0x000000000000894d */ /* 0x000fea0003800000 */
[----:B------:R-:W2:Y:S01]  /*1310*/  LDC R93, c[0x0][0x658] ;  /* 0x00019600ff5d7b82 */ /* 0x000ea20000000800 */
[----:B------:R-:W-:Y:S01]  /*1320*/  LOP3.LUT R7, R7, 0x1, RZ, 0xc0, !PT ;  /* 0x0000000107077812 */ /* 0x000fe200078ec0ff */
[----:B------:R-:W-:Y:S01]  /*1330*/  ULDC.64 UR6, c[0x0][0x288] ;  /* 0x0000a20000067ab9 */ /* 0x000fe20000000a00 */
[----:B------:R-:W-:Y:S01]  /*1340*/  SHF.R.U32.HI R3, RZ, 0x2, R94 ;  /* 0x00000002ff037819 */ /* 0x000fe2000001165e */
[----:B------:R-:W-:Y:S01]  /*1350*/  UIADD3 UR4, UR7, 0x3f, URZ ;  /* 0x0000003f07047890 */ /* 0x000fe2000fffe03f */
[----:B------:R-:W-:Y:S01]  /*1360*/  SHF.R.U32.HI R0, RZ, 0x1, R0 ;  /* 0x00000001ff007819 */ /* 0x000fe20000011600 */
[----:B------:R-:W-:Y:S01]  /*1370*/  IMAD.SHL.U32 R88, R7, 0x40, RZ ;  /* 0x0000004007587824 */ /* 0x000fe200078e00ff */
[----:B------:R-:W-:Y:S01]  /*1380*/  LOP3.LUT R3, R3, 0x7, RZ, 0xc0, !PT ;  /* 0x0000000703037812 */ /* 0x000fe200078ec0ff */
[----:B------:R-:W-:Y:S01]  /*1390*/  USHF.R.S32.HI UR5, URZ, 0x1f, UR4 ;  /* 0x0000001f3f057899 */ /* 0x000fe20008011404 */
[----:B------:R-:W-:Y:S01]  /*13a0*/  LOP3.LUT R0, R0, 0x30, RZ, 0xc0, !PT ;  /* 0x0000003000007812 */ /* 0x000fe200078ec0ff */
[----:B------:R-:W-:Y:S01]  /*13b0*/  IMAD.MOV.U32 R6, RZ, RZ, 0x1 ;  /* 0x00000001ff067424 */ /* 0x000fe200078e00ff */
[--C-:B------:R-:W-:Y:S01]  /*13c0*/  LOP3.LUT R88, R88, 0x40, R3.reuse, 0xe2, !PT ;  /* 0x0000004058587812 */ /* 0x100fe200078ee203 */
[----:B------:R-:W-:Y:S01]  /*13d0*/  ULEA.HI UR5, UR5, UR4, URZ, 0x6 ;  /* 0x0000000405057291 */ /* 0x000fe2000f8f303f */
[-C--:B01----:R-:W-:Y:S01]  /*13e0*/  IADD3 R4, RZ, -R0.reuse, -R3 ;  /* 0x80000000ff047210 */ /* 0x083fe20007ffe803 */
[----:B------:R-:W-:Y:S01]  /*13f0*/  IMAD.U32 R5, RZ, RZ, UR6 ;  /* 0x00000006ff057e24 */ /* 0x000fe2000f8e00ff */
[----:B------:R-:W-:Y:S01]  /*1400*/  LOP3.LUT R88, R88, R0, RZ, 0xfc, !PT ;  /* 0x0000000058587212 */ /* 0x000fe200078efcff */
[----:B------:R-:W-:Y:S01]  /*1410*/  USHF.R.S32.HI UR43, URZ, 0x6, UR5 ;  /* 0x000000063f2b7899 */ /* 0x000fe20008011405 */
[----:B------:R-:W-:Y:S01]  /*1420*/  IMAD.MOV.U32 R0, RZ, RZ, -0x1 ;  /* 0xffffffffff007424 */ /* 0x000fe200078e00ff */
[C---:B------:R-:W-:Y:S01]  /*1430*/  LOP3.LUT R92, R94.reuse, 0x3, RZ, 0xc0, !PT ;  /* 0x000000035e5c7812 */ /* 0x040fe200078ec0ff */
[----:B------:R-:W-:Y:S01]  /*1440*/  IMAD R4, R7, -0x40, R4 ;  /* 0xffffffc007047824 */ /* 0x000fe200078e0204 */
[----:B------:R-:W-:Y:S01]  /*1450*/  UISETP.LT.AND UP0, UPT, UR43, 0x1, UPT ;  /* 0x000000012b00788c */ /* 0x000fe2000bf01270 */
[----:B------:R-:W-:Y:S01]  /*1460*/  LOP3.LUT R95, R94, 0x80, RZ, 0xc0, !PT ;  /* 0x000000805e5f7812 */ /* 0x000fe200078ec0ff */
[----:B------:R-:W-:Y:S01]  /*1470*/  ULDC UR4, c[0x0][0x284] ;  /* 0x0000a10000047ab9 */ /* 0x000fe20000000800 */
[----:B------:R-:W-:Y:S01]  /*1480*/  IMAD R92, R92, -0x2, R5 ;  /* 0xfffffffe5c5c7824 */ /* 0x000fe200078e0205 */
[-C--:B--2---:R-:W-:Y:S01]  /*1490*/  SHF.L.U32 R0, R0, R93.reuse, RZ ;  /* 0x0000005d00007219 */ /* 0x084fe200000006ff */
[----:B------:R-:W-:Y:S01]  /*14a0*/  USEL UR44, UR43, 0x1, UP0 ;  /* 0x000000012b2c7887 */ /* 0x000fe20008000000 */
[----:B------:R-:W-:Y:S01]  /*14b0*/  SHF.L.U32 R93, R6, R93, RZ ;  /* 0x0000005d065d7219 */ /* 0x000fe200000006ff */
[----:B------:R-:W-:Y:S01]  /*14c0*/  IMAD.SHL.U32 R94, R94, 0x2, RZ ;  /* 0x000000025e5e7824 */ /* 0x000fe200078e00ff */
[----:B------:R-:W-:Y:S01]  /*14d0*/  SHF.R.U32.HI R95, RZ, 0x7, R95 ;  /* 0x00000007ff5f7819 */ /* 0x000fe2000001165f */
[----:B------:R-:W-:Y:S01]  /*14e0*/  VIADD R97, R4, UR4 ;  /* 0x0000000404617c36 */ /* 0x000fe20008000000 */
[----:B------:R-:W-:Y:S01]  /*14f0*/  LOP3.LUT R96, RZ, R0, RZ, 0x33, !PT ;  /* 0x00000000ff607212 */ /* 0x000fe200078e33ff */
[----:B------:R-:W-:Y:S01]  /*1500*/  IMAD.MOV.U32 R89, RZ, RZ, RZ ;  /* 0x000000ffff597224 */ /* 0x000fe200078e00ff */
[----:B------:R-:W-:Y:S01]  /*1510*/  UIADD3 UR44, UR43, -UR44, URZ ;  /* 0x8000002c2b2c7290 */ /* 0x000fe2000fffe03f */
[----:B------:R-:W-:Y:S01]  /*1520*/  UMOV UR40, URZ ;  /* 0x0000003f00287c82 */ /* 0x000fe20008000000 */
[----:B------:R-:W-:-:S10]  /*1530*/  UMOV UR41, URZ ;  /* 0x0000003f00297c82 */ /* 0x000fd40008000000 */
.L_x_167:
[----:B------:R-:W0:Y:S01]  /*1540*/  SHFL.IDX PT, R0, R95, RZ, 0x1f ;  /* 0x00001fff5f007589 */ /* 0x000e2200000e0000 */
[----:B-1----:R-:W1:Y:S01]  /*1550*/  S2UR UR7, SR_CgaCtaId ;  /* 0x00000000000779c3 */ /* 0x002e620000008800 */
[----:B------:R-:W-:Y:S01]  /*1560*/  UMOV UR6, 0x400 ;  /* 0x0000040000067882 */ /* 0x000fe20000000000 */
[----:B0-----:R-:W-:Y:S01]  /*1570*/  R2UR UR4, R0 ;  /* 0x00000000000472ca */ /* 0x001fe200000e0000 */
[----:B-1----:R-:W-:-:S12]  /*1580*/  ULEA UR6, UR7, UR6, 0x18 ;  /* 0x0000000607067291 */ /* 0x002fd8000f8ec03f */
[----:B------:R-:W-:-:S04]  /*1590*/  ULEA.HI UR5, UR4, UR4, URZ, 0x1 ;  /* 0x0000000404057291 */ /* 0x000fc8000f8f083f */
[----:B------:R-:W-:-:S04]  /*15a0*/  ULOP3.LUT UR5, UR5, 0xffffe, URZ, 0xc0, !UPT ;  /* 0x000ffffe05057892 */ /* 0x000fc8000f8ec03f */
[----:B------:R-:W-:-:S03]  /*15b0*/  UIADD3 UR5, UR4, -UR5, URZ ;  /* 0x8000000504057290 */ /* 0x000fc6000fffe03f */
[----:B------:R-:W-:Y:S01]  /*15c0*/  ULDC UR4, c[0x0][0x28c] ;  /* 0x0000a30000047ab9 */ /* 0x000fe20000000800 */
[----:B------:R-:W-:Y:S01]  /*15d0*/  ULEA UR5, UR5, UR6, 0xc ;  /* 0x0000000605057291 */ /* 0x000fe2000f8e603f */
[----:B------:R-:W-:-:S03]  /*15e0*/  ISETP.LT.AND P0, PT, RZ, UR4, PT ;  /* 0x00000004ff007c0c */ /* 0x000fc6000bf01270 */
[----:B------:R-:W-:-:S04]  /*15f0*/  UIADD3 UR5, UR5, 0x180, URZ ;  /* 0x0000018005057890 */ /* 0x000fc8000fffe03f */
[----:B------:R-:W-:-:S04]  /*1600*/  USHF.R.U32.HI UR5, URZ, 0x4, UR5 ;  /* 0x000000043f057899 */ /* 0x000fc80008011605 */
[----:B------:R-:W-:-:S04]  /*1610*/  ULOP3.LUT UR5, UR5, 0x3fff, URZ, 0xc0, !UPT ;  /* 0x00003fff05057892 */ /* 0x000fc8000f8ec03f */
[----:B------:R-:W-:Y:S01]  /*1620*/  ULOP3.LUT UR45, UR5, 0x10000, URZ, 0xfc, !UPT ;  /* 0x00010000052d7892 */ /* 0x000fe2000f8efc3f */
[----:B---34-:R-:W-:Y:S11]  /*1630*/  @P0 BRA `(.L_x_18) ;  /* 0x0000000000400947 */ /* 0x018ff60003800000 */
[----:B------:R-:W-:Y:S01]  /*1640*/  MOV R0, 0x0 ;  /* 0x0000000000007802 */ /* 0x000fe20000000f00 */
[----:B------:R-:W-:Y:S01]  /*1650*/  ULDC.64 UR4, c[0x4][0x68] ;  /* 0x01001a0000047ab9 */ /* 0x000fe20000000a00 */
[----:B------:R-:W-:Y:S01]  /*1660*/  ULDC.64 UR6, c[0x4][0x8] ;  /* 0x0100020000067ab9 */ /* 0x000fe20000000a00 */
[----:B------:R-:W-:Y:S01]  /*1670*/  IMAD.U32 R4, RZ, RZ, UR4 ;  /* 0x00000004ff047e24 */ /* 0x000fe2000f8e00ff */
[----:B------:R0:W1:Y:S01]  /*1680*/  LDC.64 R14, c[0x4][R0] ;  /* 0x01000000000e7b82 */ /* 0x0000620000000a00 */
[----:B------:R-:W-:Y:S01]  /*1690*/  IMAD.U32 R5, RZ, RZ, UR5 ;  /* 0x00000005ff057e24 */ /* 0x000fe2000f8e00ff */
[----:B------:R-:W-:Y:S01]  /*16a0*/  ULDC.64 UR4, c[0x4][0x70] ;  /* 0x01001c0000047ab9 */ /* 0x000fe20000000a00 */
[----:B------:R-:W-:Y:S02]  /*16b0*/  IMAD.U32 R10, RZ, RZ, UR6 ;  /* 0x00000006ff0a7e24 */ /* 0x000fe4000f8e00ff */
[----:B------:R-:W-:Y:S02]  /*16c0*/  IMAD.U32 R6, RZ, RZ, UR4 ;  /* 0x00000004ff067e24 */ /* 0x000fe4000f8e00ff */
[----:B------:R-:W-:-:S02]  /*16d0*/  IMAD.U32 R7, RZ, RZ, UR5 ;  /* 0x00000005ff077e24 */ /* 0x000fc4000f8e00ff */
[----:B------:R-:W-:Y:S02]  /*16e0*/  IMAD.U32 R11, RZ, RZ, UR7 ;  /* 0x00000007ff0b7e24 */ /* 0x000fe4000f8e00ff */
[----:B------:R-:W-:Y:S02]  /*16f0*/  IMAD.MOV.U32 R8, RZ, RZ, 0x1e1 ;  /* 0x000001e1ff087424 */ /* 0x000fe400078e00ff */
[----:B------:R-:W-:Y:S02]  /*1700*/  IMAD.MOV.U32 R12, RZ, RZ, 0x1 ;  /* 0x00000001ff0c7424 */ /* 0x000fe400078e00ff */
[----:B0-----:R-:W-:-:S07]  /*1710*/  IMAD.MOV.U32 R13, RZ, RZ, RZ ;  /* 0x000000ffff0d7224 */ /* 0x001fce00078e00ff */
[----:B------:R-:W-:-:S07]  /*1720*/  LEPC R20, `(.L_x_18) ;  /* 0x000000001014794e */ /* 0x000fce0000000000 */
[----:B-1---5:R-:W-:Y:S05]  /*1730*/  CALL.ABS.NOINC R14 ;  /* 0x000000000e007343 */ /* 0x022fea0003c00000 */
.L_x_18:
[----:B------:R-:W-:-:S04]  /*1740*/  LOP3.LUT R0, R18, 0x1, RZ, 0xfc, !PT ;  /* 0x0000000112007812 */ /* 0x000fc800078efcff */
[----:B------:R-:W-:-:S13]  /*1750*/  ISETP.NE.AND P0, PT, R0, 0x3, PT ;  /* 0x000000030000780c */ /* 0x000fda0003f05270 */
[----:B------:R-:W-:Y:S05]  /*1760*/  @!P0 BRA `(.L_x_19) ;  /* 0x0000000000048947 */ /* 0x000fea0003800000 */
[----:B------:R-:W-:Y:S01]  /*1770*/  BPT.TRAP 0x1 ;  /* 0x000000040000795c */ /* 0x000fe20000300000 */
.L_x_19:
[----:B------:R-:W0:Y:S01]  /*1780*/  S2UR UR5, SR_CgaCtaId ;  /* 0x00000000000579c3 */ /* 0x000e220000008800 */
[----:B------:R-:W-:Y:S01]  /*1790*/  UMOV UR4, 0x400 ;  /* 0x0000040000047882 */ /* 0x000fe20000000000 */
[----:B------:R-:W-:Y:S02]  /*17a0*/  IMAD.U32 R0, RZ, RZ, UR40 ;  /* 0x00000028ff007e24 */ /* 0x000fe4000f8e00ff */
[----:B------:R-:W-:-:S03]  /*17b0*/  IMAD.U32 R3, RZ, RZ, UR41 ;  /* 0x00000029ff037e24 */ /* 0x000fc6000f8e00ff */
[----:B------:R-:W-:Y:S01]  /*17c0*/  SHF.L.U32 R0, R0, 0x1f, RZ ;  /* 0x0000001f00007819 */ /* 0x000fe200000006ff */
[----:B0-----:R-:W-:-:S06]  /*17d0*/  ULEA UR4, UR5, UR4, 0x18 ;  /* 0x0000000405047291 */ /* 0x001fcc000f8ec03f */
[----:B------:R-:W-:-:S04]  /*17e0*/  IMAD.U32 R6, RZ, RZ, UR4 ;  /* 0x00000004ff067e24 */ /* 0x000fc8000f8e00ff */
[----:B------:R-:W-:-:S04]  /*17f0*/  IMAD R3, R3, 0x8, R6 ;  /* 0x0000000803037824 */ /* 0x000fc800078e0206 */
[----:B------:R0:W1:Y:S01]  /*1800*/  SYNCS.PHASECHK.TRANS64.TRYWAIT P1, [R3+URZ], R0 ;  /* 0x00000000030075a7 */ /* 0x000062000802017f */
[----:B------:R-:W-:Y:S05]  /*1810*/  @!P0 BRA `(.L_x_20) ;  /* 0x0000000000048947 */ /* 0x000fea0003800000 */
[----:B------:R-:W-:Y:S01]  /*1820*/  BPT.TRAP 0x1 ;  /* 0x000000040000795c */ /* 0x000fe20000300000 */
.L_x_20:
[----:B------:R-:W-:-:S05]  /*1830*/  IMAD.U32 R4, RZ, RZ, UR44 ;  /* 0x0000002cff047e24 */ /* 0x000fca000f8e00ff */
[----:B------:R-:W-:Y:S01]  /*1840*/  ISETP.GE.AND P2, PT, R4, 0x1, PT ;  /* 0x000000010400780c */ /* 0x000fe20003f46270 */
[----:B-1----:R-:W-:-:S12]  /*1850*/  @P1 BRA `(.L_x_21) ;  /* 0x0000000000081947 */ /* 0x002fd80003800000 */
[----:B------:R-:W1:Y:S02]  /*1860*/  SYNCS.PHASECHK.TRANS64.TRYWAIT P1, [R3+URZ], R0 ;  /* 0x00000000030075a7 */ /* 0x000e64000802017f */
[----:B-1----:R-:W-:Y:S05]  /*1870*/  @!P1 BRA `(.L_x_22) ;  /* 0x0000005c00389947 */ /* 0x002fea0003800000 */
.L_x_21:
[----:B------:R-:W-:Y:S05]  /*1880*/  WARPSYNC.ALL ;  /* 0x0000000000007948 */ /* 0x000fea0003800000 */
[----:B------:R-:W-:Y:S01]  /*1890*/  R2UR UR4, R6 ;  /* 0x00000000060472ca */ /* 0x000fe200000e0000 */
[----:B------:R-:W-:Y:S01]  /*18a0*/  ULEA UR6, UR41, UR45, 0xa ;  /* 0x0000002d29067291 */ /* 0x000fe2000f8e503f */
[----:B------:R-:W-:Y:S01]  /*18b0*/  WARPGROUP.ARRIVE ;  /* 0x00000000000079c5 */ /* 0x000fe20000000000 */
[----:B------:R-:W-:Y:S01]  /*18c0*/  UMOV UR9, 0x80000020 ;  /* 0x8000002000097882 */ /* 0x000fe20000000000 */
[----:B------:R-:W-:Y:S01]  /*18d0*/  UMOV UR11, 0x80000020 ;  /* 0x80000020000b7882 */ /* 0x000fe20000000000 */
[----:B------:R-:W-:-:S03]  /*18e0*/  UIADD3 UR7, UR6, 0x200, URZ ;  /* 0x0000020006077890 */ /* 0x000fc6000fffe03f */
[----:B------:R-:W-:-:S05]  /*18f0*/  UMOV UR8, UR6 ;  /* 0x0000000600087c82 */ /* 0x000fca0008000000 */
[----:B------:R-:W-:-:S04]  /*1900*/  UIADD3 UR4, UR4, 0x2c180, URZ ;  /* 0x0002c18004047890 */ /* 0x000fc8000fffe03f */
[----:B------:R-:W-:-:S04]  /*1910*/  USHF.R.U32.HI UR4, URZ, 0x4, UR4 ;  /* 0x000000043f047899 */ /* 0x000fc80008011604 */
[----:B------:R-:W-:-:S04]  /*1920*/  ULOP3.LUT UR4, UR4, 0x3fff, URZ, 0xc0, !UPT ;  /* 0x00003fff04047892 */ /* 0x000fc8000f8ec03f */
[----:B------:R-:W-:-:S04]  /*1930*/  ULOP3.LUT UR4, UR4, 0x10000, URZ, 0xfc, !UPT ;  /* 0x0001000004047892 */ /* 0x000fc8000f8efc3f */
[----:B------:R-:W-:-:S07]  /*1940*/  ULEA UR5, UR41, UR4, 0x8 ;  /* 0x0000000429057291 */ /* 0x000fce000f8e403f */
[----:B------:R-:W-:Y:S02]  /*1950*/  UMOV UR10, UR5 ;  /* 0x00000005000a7c82 */ /* 0x000fe40008000000 */
[----:B------:R-:W-:Y:S01]  /*1960*/  IGMMA.64x64x32.S8.S8 R56, gdesc[UR8], RZ, !UPT, gsb0 ;  /* 0x01e00000083879f1 */ /* 0x000fe2000c0410ff */
[----:B------:R-:W-:Y:S01]  /*1970*/  UMOV UR8, UR7 ;  /* 0x0000000700087c82 */ /* 0x000fe20008000000 */
[----:B------:R-:W-:Y:S01]  /*1980*/  UMOV UR9, 0x80000020 ;  /* 0x8000002000097882 */ /* 0x000fe20000000000 */
[----:B------:R-:W-:Y:S02]  /*1990*/  WARPGROUP.DEPBAR.LE gsb0, 0x0 ;  /* 0x00008000000079c5 */ /* 0x000fe40000010000 */
[----:B------:R-:W-:-:S06]  /*19a0*/  WARPGROUP.ARRIVE ;  /* 0x00000000000079c5 */ /* 0x000fcc0000000000 */
[----:B------:R-:W-:Y:S01]  /*19b0*/  IGMMA.64x64x32.S8.S8 R24, gdesc[UR8], RZ, !UPT, gsb0 ;  /* 0x01e00000081879f1 */ /* 0x000fe2000c0410ff */
[----:B------:R-:W-:Y:S02]  /*19c0*/  UIADD3 UR8, UR6, 0x2, URZ ;  /* 0x0000000206087890 */ /* 0x000fe4000fffe03f */
[----:B------:R-:W-:Y:S01]  /*19d0*/  UIADD3 UR10, UR5, 0x2, URZ ;  /* 0x00000002050a7890 */ /* 0x000fe2000fffe03f */
[----:B------:R-:W-:Y:S01]  /*19e0*/  UMOV UR9, 0x80000020 ;  /* 0x8000002000097882 */ /* 0x000fe20000000000 */
[----:B------:R-:W-:Y:S01]  /*19f0*/  UMOV UR11, 0x80000020 ;  /* 0x80000020000b7882 */ /* 0x000fe20000000000 */
[----:B------:R-:W-:Y:S01]  /*1a00*/  UIADD3 UR6, UR6, 0x202, URZ ;  /* 0x0000020206067890 */ /* 0x000fe2000fffe03f */
[----:B------:R-:W-:Y:S02]  /*1a10*/  WARPGROUP.DEPBAR.LE gsb0, 0x0 ;  /* 0x00008000000079c5 */ /* 0x000fe40000010000 */
[----:B------:R-:W-:-:S06]  /*1a20*/  WARPGROUP.ARRIVE ;  /* 0x00000000000079c5 */ /* 0x000fcc0000000000 */
[----:B------:R-:W-:Y:S01]  /*1a30*/  IGMMA.64x64x32.S8.S8 R56, gdesc[UR8], R56, gsb0 ;  /* 0x01e00000083879f1 */ /* 0x000fe20008041038 */
[----:B------:R-:W-:Y:S01]  /*1a40*/  UMOV UR8, UR6 ;  /* 0x0000000600087c82 */ /* 0x000fe20008000000 */
[----:B------:R-:W-:Y:S01]  /*1a50*/  UMOV UR9, 0x80000020 ;  /* 0x8000002000097882 */ /* 0x000fe20000000000 */
[----:B------:R-:W-:Y:S02]  /*1a60*/  WARPGROUP.DEPBAR.LE gsb0, 0x0 ;  /* 0x00008000000079c5 */ /* 0x000fe40000010000 */
[----:B------:R-:W-:-:S06]  /*1a70*/  WARPGROUP.ARRIVE ;  /* 0x00000000000079c5 */ /* 0x000fcc0000000000 */
[----:B------:R-:W-:Y:S03]  /*1a80*/  IGMMA.64x64x32.S8.S8 R24, gdesc[UR8], R24, gsb0 ;  /* 0x01e00000081879f1 */ /* 0x000fe60008041018 */
[----:B------:R-:W-:Y:S02]  /*1a90*/  WARPGROUP.DEPBAR.LE gsb0, 0x0 ;  /* 0x00008000000079c5 */ /* 0x000fe40000010000 */
[----:B------:R-:W-:Y:S05]  /*1aa0*/  @!P2 BRA `(.L_x_23) ;  /* 0x000000040020a947 */ /* 0x000fea0003800000 */
[----:B------:R-:W-:Y:S01]  /*1ab0*/  UIADD3 UR5, UR41, 0x1, URZ ;  /* 0x0000000129057890 */ /* 0x000fe2000fffe03f */
[----:B01----:R-:W-:Y:S02]  /*1ac0*/  IMAD.U32 R0, RZ, RZ, UR44 ;  /* 0x0000002cff007e24 */ /* 0x003fe4000f8e00ff */
[----:B------:R-:W-:Y:S01]  /*1ad0*/  IMAD.U32 R3, RZ, RZ, UR41 ;  /* 0x00000029ff037e24 */ /* 0x000fe2000f8e00ff */
[----:B------:R-:W-:-:S04]  /*1ae0*/  UISETP.NE.AND UP0, UPT, UR5, 0xb, UPT ;  /* 0x0000000b0500788c */ /* 0x000fc8000bf05270 */
[----:B------:R-:W-:Y:S02]  /*1af0*/  USEL UR6, URZ, 0x1, UP0 ;  /* 0x000000013f067887 */ /* 0x000fe40008000000 */
[----:B------:R-:W-:Y:S02]  /*1b00*/  USEL UR5, UR5, URZ, UP0 ;  /* 0x0000003f05057287 */ /* 0x000fe40008000000 */
[----:B------:R-:W-:-:S06]  /*1b10*/  ULOP3.LUT UR6, UR40, UR6, URZ, 0x3c, !UPT ;  /* 0x0000000628067292 */ /* 0x000fcc000f8e3c3f */
[----:B------:R-:W-:-:S07]  /*1b20*/  IMAD.U32 R7, RZ, RZ, UR6 ;  /* 0x00000006ff077e24 */ /* 0x000fce000f8e00ff */
.L_x_30:
[----:B------:R-:W-:Y:S05]  /*1b30*/  @!P0 BRA `(.L_x_24) ;  /* 0x0000000000048947 */ /* 0x000fea0003800000 */
[----:B------:R-:W-:Y:S01]  /*1b40*/  BPT.TRAP 0x1 ;  /* 0x000000040000795c */ /* 0x000fe20000300000 */
.L_x_24:
[----:B------:R-:W0:Y:S01]  /*1b50*/  S2UR UR7, SR_CgaCtaId ;  /* 0x00000000000779c3 */ /* 0x000e220000008800 */
[----:B------:R-:W-:Y:S01]  /*1b60*/  UMOV UR6, 0x400 ;  /* 0x0000040000067882 */ /* 0x000fe20000000000 */
[----:B------:R-:W-:Y:S01]  /*1b70*/  IMAD.U32 R5, RZ, RZ, UR5 ;  /* 0x00000005ff057e24 */ /* 0x000fe2000f8e00ff */
[----:B------:R-:W-:Y:S01]  /*1b80*/  SHF.L.U32 R4, R7, 0x1f, RZ ;  /* 0x0000001f07047819 */ /* 0x000fe200000006ff */
[----:B0-----:R-:W-:-:S06]  /*1b90*/  ULEA UR6, UR7, UR6, 0x18 ;  /* 0x0000000607067291 */ /* 0x001fcc000f8ec03f */
[----:B------:R-:W-:-:S04]  /*1ba0*/  IMAD.U32 R6, RZ, RZ, UR6 ;  /* 0x00000006ff067e24 */ /* 0x000fc8000f8e00ff */
[----:B------:R-:W-:-:S04]  /*1bb0*/  IMAD R5, R5, 0x8, R6 ;  /* 0x0000000805057824 */ /* 0x000fc800078e0206 */
[----:B------:R0:W1:Y:S01]  /*1bc0*/  SYNCS.PHASECHK.TRANS64.TRYWAIT P1, [R5+URZ], R4 ;  /* 0x00000004050075a7 */ /* 0x000062000802017f */
[----:B------:R-:W-:Y:S05]  /*1bd0*/  @!P0 BRA `(.L_x_25) ;  /* 0x0000000000048947 */ /* 0x000fea0003800000 */
[----:B------:R-:W-:Y:S01]  /*1be0*/  BPT.TRAP 0x1 ;  /* 0x000000040000795c */ /* 0x000fe20000300000 */
.L_x_25:
[----:B-1----:R-:W-:Y:S05]  /*1bf0*/  @P1 BRA `(.L_x_26) ;  /* 0x0000000000081947 */ /* 0x002fea0003800000 */
[----:B------:R-:W1:Y:S02]  /*1c00*/  SYNCS.PHASECHK.TRANS64.TRYWAIT P1, [R5+URZ], R4 ;  /* 0x00000004050075a7 */ /* 0x000e64000802017f */
[----:B-1----:R-:W-:Y:S05]  /*1c10*/  @!P1 BRA `(.L_x_27) ;  /* 0x0000005800649947 */ /* 0x002fea0003800000 */
.L_x_26:
[----:B------:R-:W-:Y:S01]  /*1c20*/  ULEA UR6, UR5, UR4, 0x8 ;  /* 0x0000000405067291 */ /* 0x000fe2000f8e403f */
[----:B------:R-:W-:Y:S01]  /*1c30*/  WARPGROUP.ARRIVE ;  /* 0x00000000000079c5 */ /* 0x000fe20000000000 */
[----:B------:R-:W-:Y:S01]  /*1c40*/  ULEA UR7, UR5, UR45, 0xa ;  /* 0x0000002d05077291 */ /* 0x000fe2000f8e503f */
[----:B------:R-:W-:Y:S01]  /*1c50*/  UMOV UR11, 0x80000020 ;  /* 0x80000020000b7882 */ /* 0x000fe20000000000 */
[----:B------:R-:W-:Y:S02]  /*1c60*/  UMOV UR9, 0x80000020 ;  /* 0x8000002000097882 */ /* 0x000fe40000000000 */
[----:B------:R-:W-:Y:S01]  /*1c70*/  UIADD3 UR12, UR7, 0x200, URZ ;  /* 0x00000200070c7890 */ /* 0x000fe2000fffe03f */
[----:B------:R-:W-:Y:S02]  /*1c80*/  UMOV UR10, UR6 ;  /* 0x00000006000a7c82 */ /* 0x000fe40008000000 */
[----:B------:R-:W-:Y:S02]  /*1c90*/  UMOV UR8, UR7 ;  /* 0x0000000700087c82 */ /* 0x000fe40008000000 */
[----:B------:R-:W-:Y:S01]  /*1ca0*/  IGMMA.64x64x32.S8.S8 R56, gdesc[UR8], R56, gsb0 ;  /* 0x01e00000083879f1 */ /* 0x000fe20008041038 */
[----:B------:R-:W-:Y:S01]  /*1cb0*/  UMOV UR9, 0x80000020 ;  /* 0x8000002000097882 */ /* 0x000fe20000000000 */
[----:B------:R-:W-:Y:S01]  /*1cc0*/  UMOV UR8, UR12 ;  /* 0x0000000c00087c82 */ /* 0x000fe20008000000 */
[----:B------:R-:W-:-:S02]  /*1cd0*/  WARPGROUP.DEPBAR.LE gsb0, 0x0 ;  /* 0x00008000000079c5 */ /* 0x000fc40000010000 */
[----:B------:R-:W-:-:S06]  /*1ce0*/  WARPGROUP.ARRIVE ;  /* 0x00000000000079c5 */ /* 0x000fcc0000000000 */
[----:B------:R-:W-:Y:S01]  /*1cf0*/  IGMMA.64x64x32.S8.S8 R24, gdesc[UR8], R24, gsb0 ;  /* 0x01e00000081879f1 */ /* 0x000fe20008041018 */
        /* <DEDUP_REMOVED lines=15> */
[----:B------:R-:W-:Y:S01]  /*1df0*/  BPT.TRAP 0x1 ;  /* 0x000000040000795c */ /* 0x000fe20000300000 */
.L_x_28:
[----:B------:R-:W-:-:S13]  /*1e00*/  ISETP.NE.AND P1, PT, R22, RZ, PT ;  /* 0x000000ff1600720c */ /* 0x000fda0003f25270 */
[----:B01----:R-:W-:-:S04]  /*1e10*/  @P1 IMAD R4, R3, 0x8, R6 ;  /* 0x0000000803041824 */ /* 0x003fc800078e0206 */
[----:B------:R-:W-:-:S05]  /*1e20*/  @P1 VIADD R4, R4, 0x58 ;  /* 0x0000005804041836 */ /* 0x000fca0000000000 */
[----:B------:R-:W-:-:S04]  /*1e30*/  @P1 PRMT R4, R19, 0x654, R4 ;  /* 0x0000065413041816 */ /* 0x000fc80000000004 */
[----:B------:R0:W-:Y:S01]  /*1e40*/  @P1 SYNCS.ARRIVE.TRANS64.RED.A1T0 RZ, [R4+URZ], RZ ;  /* 0x000000ff04ff19a7 */ /* 0x0001e2000810043f */
[----:B------:R-:W-:-:S13]  /*1e50*/  ISETP.GT.U32.AND P1, PT, R18, 0x1, PT ;  /* 0x000000011200780c */ /* 0x000fda0003f24070 */
[----:B0-----:R-:W-:Y:S05]  /*1e60*/  @P1 BRA `(.L_x_29) ;  /* 0x0000000000041947 */ /* 0x001fea0003800000 */
[----:B------:R-:W-:Y:S01]  /*1e70*/  BPT.TRAP 0x1 ;  /* 0x000000040000795c */ /* 0x000fe20000300000 */
.L_x_29:
[----:B------:R-:W-:Y:S01]  /*1e80*/  UIADD3 UR5, UR5, 0x1, URZ ;  /* 0x0000000105057890 */ /* 0x000fe2000fffe03f */
[C---:B------:R-:W-:Y:S01]  /*1e90*/  ISETP.GT.AND P2, PT, R0.reuse, 0x1, PT ;  /* 0x000000010000780c */ /* 0x040fe20003f44270 */
[----:B------:R-:W-:Y:S02]  /*1ea0*/  VIADD R3, R3, 0x1 ;  /* 0x0000000103037836 */ /* 0x000fe40000000000 */
[----:B------:R-:W-:Y:S01]  /*1eb0*/  UISETP.NE.AND UP0, UPT, UR5, 0xb, UPT ;  /* 0x0000000b0500788c */ /* 0x000fe2000bf05270 */
[----:B------:R-:W-:Y:S02]  /*1ec0*/  VIADD R0, R0, 0xffffffff ;  /* 0xffffffff00007836 */ /* 0x000fe40000000000 */
[C---:B------:R-:W-:Y:S01]  /*1ed0*/  ISETP.NE.AND P1, PT, R3.reuse, 0xb, PT ;  /* 0x0000000b0300780c */ /* 0x040fe20003f25270 */
[----:B------:R-:W-:Y:S02]  /*1ee0*/  USEL UR6, URZ, 0x1, UP0 ;  /* 0x000000013f067887 */ /* 0x000fe40008000000 */
[----:B------:R-:W-:Y:S01]  /*1ef0*/  USEL UR5, UR5, URZ, UP0 ;  /* 0x0000003f05057287 */ /* 0x000fe20008000000 */
[----:B------:R-:W-:-:S03]  /*1f00*/  SEL R3, R3, RZ, P1 ;  /* 0x000000ff03037207 */ /* 0x000fc60000800000 */
[----:B------:R-:W-:Y:S01]  /*1f10*/  LOP3.LUT R7, R7, UR6, RZ, 0x3c, !PT ;  /* 0x0000000607077c12 */ /* 0x000fe2000f8e3cff */
[----:B------:R-:W-:Y:S07]  /*1f20*/  @P2 BRA `(.L_x_30) ;  /* 0xfffffffc00002947 */ /* 0x000fee000383ffff */
.L_x_23:
[----:B01----:R-:W0:Y:S02]  /*1f30*/  LDC R0, c[0x0][0x28c] ;  /* 0x0000a300ff007b82 */ /* 0x003e240000000800 */
[----:B0-----:R-:W-:-:S13]  /*1f40*/  ISETP.GE.AND P1, PT, R0, 0x1, PT ;  /* 0x000000010000780c */ /* 0x001fda0003f26270 */
[----:B------:R-:W-:Y:S05]  /*1f50*/  @!P1 BRA `(.L_x_31) ;  /* 0x0000000000449947 */ /* 0x000fea0003800000 */
[----:B------:R-:W-:Y:S05]  /*1f60*/  @!P0 BRA `(.L_x_32) ;  /* 0x0000000000048947 */ /* 0x000fea0003800000 */
[----:B------:R-:W-:Y:S01]  /*1f70*/  BPT.TRAP 0x1 ;  /* 0x000000040000795c */ /* 0x000fe20000300000 */
.L_x_32:
[----:B------:R-:W-:-:S13]  /*1f80*/  ISETP.NE.AND P0, PT, R22, RZ, PT ;  /* 0x000000ff1600720c */ /* 0x000fda0003f05270 */
[----:B------:R-:W-:-:S05]  /*1f90*/  VOTEU.ANY UP0, P0 ;  /* 0x00000000003f7886 */ /* 0x000fca0000000100 */
[----:B------:R-:W-:-:S06]  /*1fa0*/  @UP0 UIADD3 UR4, UR44, UR41, URZ ;  /* 0x000000292c040290 */ /* 0x000fcc000fffe03f */
[----:B------:R-:W-:Y:S02]  /*1fb0*/  IMAD.U32 R4, RZ, RZ, UR4 ;  /* 0x00000004ff047e24 */ /* 0x000fe4000f8e00ff */
[----:B------:R-:W-:Y:S02]  /*1fc0*/  IMAD.U32 R3, RZ, RZ, UR4 ;  /* 0x00000004ff037e24 */ /* 0x000fe4000f8e00ff */
[----:B------:R-:W-:-:S05]  /*1fd0*/  @P0 IMAD.WIDE.U32 R4, R4, -0x45d1745d, RZ ;  /* 0xba2e8ba304040825 */ /* 0x000fca00078e00ff */
[----:B------:R-:W-:-:S05]  /*1fe0*/  @P0 SHF.R.U32.HI R0, RZ, 0x3, R5 ;  /* 0x00000003ff000819 */ /* 0x000fca0000011605 */
[----:B------:R-:W-:-:S04]  /*1ff0*/  @P0 IMAD R0, R0, -0xb, R3 ;  /* 0xfffffff500000824 */ /* 0x000fc800078e0203 */
[----:B------:R-:W-:-:S04]  /*2000*/  @P0 IMAD R0, R0, 0x8, R6 ;  /* 0x0000000800000824 */ /* 0x000fc800078e0206 */
[----:B------:R-:W-:-:S05]  /*2010*/  @P0 VIADD R0, R0, 0x58 ;  /* 0x0000005800000836 */ /* 0x000fca0000000000 */
[----:B------:R-:W-:-:S04]  /*2020*/  @P0 PRMT R0, R19, 0x654, R0 ;  /* 0x0000065413000816 */ /* 0x000fc80000000000 */
[----:B------:R0:W-:Y:S01]  /*2030*/  @P0 SYNCS.ARRIVE.TRANS64.RED.A1T0 RZ, [R0+URZ], RZ ;  /* 0x000000ff00ff09a7 */ /* 0x0001e2000810043f */
[----:B------:R-:W-:-:S13]  /*2040*/  ISETP.GT.U32.AND P0, PT, R18, 0x1, PT ;  /* 0x000000011200780c */ /* 0x000fda0003f04070 */
[----:B0-----:R-:W-:Y:S05]  /*2050*/  @P0 BRA `(.L_x_31) ;  /* 0x0000000000040947 */ /* 0x001fea0003800000 */
[----:B------:R-:W-:Y:S01]  /*2060*/  BPT.TRAP 0x1 ;  /* 0x000000040000795c */ /* 0x000fe20000300000 */
.L_x_31:
[----:B------:R-:W-:Y:S01]  /*2070*/  IMAD.SHL.U32 R3, R100, 0x40, RZ ;  /* 0x0000004064037824 */ /* 0x000fe200078e00ff */
[----:B------:R-:W-:Y:S01]  /*2080*/  UIADD3 UR41, UR43, UR41, URZ ;  /* 0x000000292b297290 */ /* 0x000fe2000fffe03f */
[----:B------:R-:W-:Y:S01]  /*2090*/  IMAD.SHL.U32 R12, R99, 0x100, RZ ;  /* 0x00000100630c7824 */ /* 0x000fe200078e00ff */
[----:B------:R-:W-:Y:S01]  /*20a0*/  ULDC UR7, c[0x0][0x288] ;  /* 0x0000a20000077ab9 */ /* 0x000fe20000000800 */
[----:B------:R-:W-:Y:S01]  /*20b0*/  ULDC UR10, c[0x0][0x284] ;  /* 0x0000a100000a7ab9 */ /* 0x000fe20000000800 */
[----:B------:R-:W-:Y:S01]  /*20c0*/  UISETP.GT.U32.AND UP0, UPT, UR41, 0xa, UPT ;  /* 0x0000000a2900788c */ /* 0x000fe2000bf04070 */
[C---:B------:R-:W-:Y:S01]  /*20d0*/  ISETP.GE.AND P0, PT, R3.reuse, UR7, PT ;  /* 0x0000000703007c0c */ /* 0x040fe2000bf06270 */
[----:B------:R-:W-:Y:S01]  /*20e0*/  UISETP.GE.U32.AND UP1, UPT, UR43, 0xb, UPT ;  /* 0x0000000b2b00788c */ /* 0x000fe2000bf26070 */
[----:B------:R-:W-:Y:S01]  /*20f0*/  SHF.R.S32.HI R104, RZ, 0x1f, R23 ;  /* 0x0000001fff687819 */ /* 0x000fe20000011417 */
[----:B------:R-:W-:Y:S01]  /*2100*/  UISETP.LT.U32.AND UP0, UPT, UR43, 0xb, UP0 ;  /* 0x0000000b2b00788c */ /* 0x000fe20008701070 */
[----:B------:R-:W-:Y:S01]  /*2110*/  ISETP.GE.OR P0, PT, R12, UR10, P0 ;  /* 0x0000000a0c007c0c */ /* 0x000fe20008706670 */
[----:B------:R-:W-:Y:S01]  /*2120*/  UIMAD.WIDE.U32 UR4, UR41, -0x45d1745d, URZ ;  /* 0xba2e8ba3290478a5 */ /* 0x000fe2000f8e003f */
[----:B------:R-:W-:Y:S01]  /*2130*/  LOP3.LUT R20, R3, 0x6, R94, 0xf8, !PT ;  /* 0x0000000603147812 */ /* 0x000fe200078ef85e */
[----:B------:R-:W-:Y:S01]  /*2140*/  USEL UR6, URZ, 0x1, !UP0 ;  /* 0x000000013f067887 */ /* 0x000fe2000c000000 */
[----:B------:R-:W-:-:S02]  /*2150*/  ULDC.64 UR8, c[0x0][0x5d0] ;  /* 0x0001740000087ab9 */ /* 0x000fc40000000a00 */
[----:B------:R-:W-:Y:S01]  /*2160*/  SHF.R.S32.HI R21, RZ, 0x1f, R20 ;  /* 0x0000001fff157819 */ /* 0x000fe20000011414 */
[----:B------:R-:W-:Y:S01]  /*2170*/  IMAD R0, R104, UR8, RZ ;  /* 0x0000000868007c24 */ /* 0x000fe2000f8e02ff */
[----:B------:R-:W-:Y:S02]  /*2180*/  USHF.R.U32.HI UR4, URZ, 0x3, UR5 ;  /* 0x000000033f047899 */ /* 0x000fe40008011605 */
[----:B------:R-:W-:Y:S01]  /*2190*/  ULOP3.LUT UR40, UR40, UR6, URZ, 0x3c, !UPT ;  /* 0x0000000628287292 */ /* 0x000fe2000f8e3c3f */
[C---:B------:R-:W-:Y:S01]  /*21a0*/  IMAD R7, R23.reuse, UR9, R0 ;  /* 0x0000000917077c24 */ /* 0x040fe2000f8e0200 */
[----:B------:R-:W-:Y:S01]  /*21b0*/  UIMAD UR41, UR4, -0xb, UR41 ;  /* 0xfffffff5042978a4 */ /* 0x000fe2000f8e0229 */
[----:B------:R-:W-:Y:S01]  /*21c0*/  IMAD.WIDE.U32 R4, R23, UR8, R20 ;  /* 0x0000000817047c25 */ /* 0x000fe2000f8e0014 */
[----:B------:R-:W-:-:S03]  /*21d0*/  @UP1 ULOP3.LUT UR40, UR40, 0x1, UR4, 0x78, !UPT ;  /* 0x0000000128281892 */ /* 0x000fc6000f8e7804 */
[----:B------:R-:W-:Y:S02]  /*21e0*/  IMAD.IADD R5, R5, 0x1, R7 ;  /* 0x0000000105057824 */ /* 0x000fe400078e0207 */
[----:B------:R-:W-:Y:S01]  /*21f0*/  IMAD.MOV.U32 R0, RZ, RZ, -0x1 ;  /* 0xffffffffff007424 */ /* 0x000fe200078e00ff */
[----:B------:R-:W-:Y:S06]  /*2200*/  @P0 BRA `(.L_x_33) ;  /* 0x0000003400000947 */ /* 0x000fec0003800000 */
[----:B------:R-:W0:Y:S01]  /*2210*/  LDC.64 R100, c[0x0][0x5c8] ;  /* 0x00017200ff647b82 */ /* 0x000e220000000a00 */
[----:B------:R-:W-:Y:S01]  /*2220*/  IMAD.WIDE R10, R99, 0x100, R88 ;  /* 0x00000100630a7825 */ /* 0x000fe200078e0258 */
[----:B------:R-:W-:Y:S01]  /*2230*/  ULDC.64 UR4, c[0x0][0x5c0] ;  /* 0x0001700000047ab9 */ /* 0x000fe20000000a00 */
[----:B------:R-:W-:Y:S02]  /*2240*/  BSSY B0, `(.L_x_33) ;  /* 0x000033c000007945 */ /* 0x000fe40003800000 */
[----:B------:R-:W-:Y:S02]  /*2250*/  IMAD.IADD R99, R97, 0x1, -R12 ;  /* 0x0000000161637824 */ /* 0x000fe400078e0a0c */
[----:B------:R-:W-:Y:S02]  /*2260*/  IMAD.IADD R3, R92, 0x1, -R3 ;  /* 0x000000015c037824 */ /* 0x000fe400078e0a03 */
[-C--:B0-----:R-:W-:Y:S01]  /*2270*/  IMAD R6, R11, R100.reuse, RZ ;  /* 0x000000640b067224 */ /* 0x081fe200078e02ff */
[----:B------:R-:W-:Y:S01]  /*2280*/  SHF.L.U64.HI R13, R100, 0x7, R101 ;  /* 0x00000007640d7819 */ /* 0x000fe20000010265 */
[----:B------:R-:W-:-:S04]  /*2290*/  IMAD.WIDE.U32 R4, R10, R100, R4 ;  /* 0x000000640a047225 */ /* 0x000fc800078e0004 */
[----:B------:R-:W-:Y:S01]  /*22a0*/  IMAD R7, R10, R101, R6 ;  /* 0x000000650a077224 */ /* 0x000fe200078e0206 */
[----:B------:R-:W-:Y:S01]  /*22b0*/  IADD3 R14, P0, R4, UR4, RZ ;  /* 0x00000004040e7c10 */ /* 0x000fe2000ff1e0ff */
[C---:B------:R-:W-:Y:S02]  /*22c0*/  IMAD.SHL.U32 R9, R100.reuse, 0x80, RZ ;  /* 0x0000008064097824 */ /* 0x040fe400078e00ff */
[----:B------:R-:W-:Y:S01]  /*22d0*/  IMAD.IADD R7, R5, 0x1, R7 ;  /* 0x0000000105077824 */ /* 0x000fe200078e0207 */
[-C--:B------:R-:W-:Y:S02]  /*22e0*/  LEA R4, P1, R100, R14.reuse, 0x3 ;  /* 0x0000000e64047211 */ /* 0x080fe400078218ff */
[----:B------:R-:W-:Y:S02]  /*22f0*/  IADD3 R6, P2, R9, R14, RZ ;  /* 0x0000000e09067210 */ /* 0x000fe40007f5e0ff */
[----:B------:R-:W-:Y:S02]  /*2300*/  IADD3.X R15, R7, UR5, RZ, P0, !PT ;  /* 0x00000005070f7c10 */ /* 0x000fe400087fe4ff */
[----:B-----5:R-:W-:-:S02]  /*2310*/  ISETP.NE.AND P0, PT, R91, RZ, PT ;  /* 0x000000ff5b00720c */ /* 0x020fc40003f05270 */
[----:B------:R-:W-:Y:S01]  /*2320*/  LEA.HI.X R5, R100, R15, R101, 0x3, P1 ;  /* 0x0000000f64057211 */ /* 0x000fe200008f1c65 */
[----:B------:R-:W-:Y:S01]  /*2330*/  IMAD.X R7, R13, 0x1, R15, P2 ;  /* 0x000000010d077824 */ /* 0x000fe200010e060f */
[----:B------:R-:W-:-:S05]  /*2340*/  IADD3 R8, P1, R9, R4, RZ ;  /* 0x0000000409087210 */ /* 0x000fca0007f3e0ff */
[----:B------:R-:W-:-:S04]  /*2350*/  IMAD.X R9, R13, 0x1, R5, P1 ;  /* 0x000000010d097824 */ /* 0x000fc800008e0605 */
[----:B------:R-:W-:Y:S05]  /*2360*/  @!P0 BRA `(.L_x_34) ;  /* 0x0000002400948947 */ /* 0x000fea0003800000 */
[----:B------:R-:W0:Y:S01]  /*2370*/  LDC.64 R102, c[0x0][0x5b0] ;  /* 0x00016c00ff667b82 */ /* 0x000e220000000a00 */
[----:B------:R-:W-:Y:S01]  /*2380*/  ULDC.64 UR4, c[0x0][0x5b8] ;  /* 0x00016e0000047ab9 */ /* 0x000fe20000000a00 */
[----:B------:R-:W-:Y:S01]  /*2390*/  ISETP.GE.AND P0, PT, R99, 0x1, PT ;  /* 0x000000016300780c */ /* 0x000fe20003f06270 */
[----:B------:R-:W-:Y:S01]  /*23a0*/  IMAD R100, R104, UR4, RZ ;  /* 0x0000000468647c24 */ /* 0x000fe2000f8e02ff */
[----:B------:R-:W-:Y:S01]  /*23b0*/  BSSY B1, `(.L_x_35) ;  /* 0x0000010000017945 */ /* 0x000fe20003800000 */
[----:B------:R-:W-:Y:S01]  /*23c0*/  IMAD.WIDE.U32 R20, R23, UR4, R20 ;  /* 0x0000000417147c25 */ /* 0x000fe2000f8e0014 */
[----:B------:R-:W-:Y:S02]  /*23d0*/  ISETP.LT.OR P3, PT, R3, 0x1, !P0 ;  /* 0x000000010300780c */ /* 0x000fe40004761670 */
[----:B------:R-:W1:Y:S01]  /*23e0*/  LDC.64 R12, c[0x0][0x5a8] ;  /* 0x00016a00ff0c7b82 */ /* 0x000e620000000a00 */
[----:B------:R-:W-:Y:S02]  /*23f0*/  IMAD R23, R23, UR5, R100 ;  /* 0x0000000517177c24 */ /* 0x000fe4000f8e0264 */
[----:B------:R-:W-:-:S02]  /*2400*/  IMAD.MOV.U32 R100, RZ, RZ, R20 ;  /* 0x000000ffff647224 */ /* 0x000fc400078e0014 */
[----:B------:R-:W-:Y:S02]  /*2410*/  IMAD.IADD R101, R21, 0x1, R23 ;  /* 0x0000000115657824 */ /* 0x000fe400078e0217 */
[-C--:B0-----:R-:W-:Y:S01]  /*2420*/  IMAD R23, R11, R102.reuse, RZ ;  /* 0x000000660b177224 */ /* 0x081fe200078e02ff */
[----:B------:R-:W-:Y:S01]  /*2430*/  SHF.L.U64.HI R107, R102, 0x3, R103 ;  /* 0x00000003666b7819 */ /* 0x000fe20000010267 */
[----:B------:R-:W-:-:S04]  /*2440*/  IMAD.WIDE.U32 R104, R10, R102, R100 ;  /* 0x000000660a687225 */ /* 0x000fc800078e0064 */
[----:B------:R-:W-:Y:S01]  /*2450*/  IMAD R111, R10, R103, R23 ;  /* 0x000000670a6f7224 */ /* 0x000fe200078e0217 */
[----:B-1----:R-:W-:Y:S01]  /*2460*/  IADD3 R104, P1, R104, R12, RZ ;  /* 0x0000000c68687210 */ /* 0x002fe20007f3e0ff */
[----:B------:R-:W-:-:S03]  /*2470*/  IMAD.SHL.U32 R106, R102, 0x8, RZ ;  /* 0x00000008666a7824 */ /* 0x000fc600078e00ff */
[----:B------:R-:W-:Y:S01]  /*2480*/  IADD3.X R105, R13, R105, R111, P1, !PT ;  /* 0x000000690d697210 */ /* 0x000fe20000ffe46f */
[----:B------:R-:W-:Y:S08]  /*2490*/  @P3 BRA `(.L_x_36) ;  /* 0x0000000000043947 */ /* 0x000ff00003800000 */
[----:B------:R0:W5:Y:S02]  /*24a0*/  LDG.E.U8 R98, desc[UR38][R104.64] ;  /* 0x0000002668627981 */ /* 0x000164000c1e1100 */
.L_x_36:
[----:B------:R-:W-:Y:S05]  /*24b0*/  BSYNC B1 ;  /* 0x0000000000017941 */ /* 0x000fea0003800000 */
.L_x_35:
[----:B-----5:R-:W-:Y:S01]  /*24c0*/  LOP3.LUT R23, R98, 0xffff, RZ, 0xc0, !PT ;  /* 0x0000ffff62177812 */ /* 0x020fe200078ec0ff */
[----:B------:R-:W-:Y:S01]  /*24d0*/  IMAD.WIDE.U32 R108, R10, R102, R106 ;  /* 0x000000660a6c7225 */ /* 0x000fe200078e006a */
[----:B------:R-:W-:Y:S01]  /*24e0*/  ISETP.LT.OR P4, PT, R3, 0x2, !P0 ;  /* 0x000000020300780c */ /* 0x000fe20004781670 */
[----:B------:R-:W-:Y:S01]  /*24f0*/  BSSY B1, `(.L_x_37) ;  /* 0x000000e000017945 */ /* 0x000fe20003800000 */
[----:B------:R-:W-:Y:S01]  /*2500*/  PRMT R110, R23, 0x8880, RZ ;  /* 0x00008880176e7816 */ /* 0x000fe200000000ff */
[----:B------:R-:W-:Y:S01]  /*2510*/  IMAD.IADD R109, R111, 0x1, R109 ;  /* 0x000000016f6d7824 */ /* 0x000fe200078e026d */
[----:B------:R-:W-:Y:S02]  /*2520*/  IADD3 R108, P2, P5, R20, R12, R108 ;  /* 0x0000000c146c7210 */ /* 0x000fe40007d5e06c */
[----:B------:R-:W-:Y:S01]  /*2530*/  ISETP.GE.AND P1, PT, R99, 0x9, PT ;  /* 0x000000096300780c */ /* 0x000fe20003f26270 */
[----:B------:R-:W-:Y:S01]  /*2540*/  IMAD R23, R110, R91, RZ ;  /* 0x0000005b6e177224 */ /* 0x000fe200078e02ff */
[----:B------:R-:W-:-:S02]  /*2550*/  IADD3.X R109, R101, R13, R109, P2, P5 ;  /* 0x0000000d656d7210 */ /* 0x000fc400017ea46d */
[----:B------:R-:W-:Y:S01]  /*2560*/  ISETP.LT.OR P2, PT, R3, 0x1, !P1 ;  /* 0x000000010300780c */ /* 0x000fe20004f41670 */
[----:B------:R-:W-:-:S05]  /*2570*/  @!P3 IMAD R111, R56, R90, R23 ;  /* 0x0000005a386fb224 */ /* 0x000fca00078e0217 */
[----:B------:R1:W-:Y:S01]  /*2580*/  @!P3 STG.E.U8 desc[UR38][R14.64], R111 ;  /* 0x0000006f0e00b986 */ /* 0x0003e2000c101126 */
[----:B------:R-:W-:Y:S06]  /*2590*/  @P4 BRA `(.L_x_38) ;  /* 0x00000000000c4947 */ /* 0x000fec0003800000 */
[----:B------:R-:W2:Y:S02]  /*25a0*/  LDG.E.U8 R98, desc[UR38][R104.64+0x1] ;  /* 0x0000012668627981 */ /* 0x000ea4000c1e1100 */
[----:B--2---:R-:W-:-:S05]  /*25b0*/  PRMT R56, R98, 0x8880, RZ ;  /* 0x0000888062387816 */ /* 0x004fca00000000ff */
[----:B------:R-:W-:-:S07]  /*25c0*/  IMAD R23, R56, R91, RZ ;  /* 0x0000005b38177224 */ /* 0x000fce00078e02ff */
.L_x_38:
[----:B------:R-:W-:Y:S05]  /*25d0*/  BSYNC B1 ;  /* 0x0000000000017941 */ /* 0x000fea0003800000 */
.L_x_37:
[----:B------:R-:W-:Y:S01]  /*25e0*/  @!P4 IMAD R57, R57, R90, R23 ;  /* 0x0000005a3939c224 */ /* 0x000fe200078e0217 */
[----:B------:R-:W-:Y:S04]  /*25f0*/  BSSY B1, `(.L_x_39) ;  /* 0x0000006000017945 */ /* 0x000fe80003800000 */
[----:B------:R2:W-:Y:S01]  /*2600*/  @!P4 STG.E.U8 desc[UR38][R14.64+0x1], R57 ;  /* 0x000001390e00c986 */ /* 0x0005e2000c101126 */
[----:B------:R-:W-:Y:S05]  /*2610*/  @P2 BRA `(.L_x_40) ;  /* 0x00000000000c2947 */ /* 0x000fea0003800000 */
[----:B------:R-:W3:Y:S02]  /*2620*/  LDG.E.U8 R98, desc[UR38][R108.64] ;  /* 0x000000266c627981 */ /* 0x000ee4000c1e1100 */
[----:B---3--:R-:W-:-:S05]  /*2630*/  PRMT R56, R98, 0x8880, RZ ;  /* 0x0000888062387816 */ /* 0x008fca00000000ff */
[----:B------:R-:W-:-:S07]  /*2640*/  IMAD R23, R56, R91, RZ ;  /* 0x0000005b38177224 */ /* 0x000fce00078e02ff */
.L_x_40:
[----:B------:R-:W-:Y:S05]  /*2650*/  BSYNC B1 ;  /* 0x0000000000017941 */ /* 0x000fea0003800000 */
.L_x_39:
[C---:B------:R-:W-:Y:S01]  /*2660*/  ISETP.LT.OR P4, PT, R3.reuse, 0x2, !P1 ;  /* 0x000000020300780c */ /* 0x040fe20004f81670 */
[----:B--2---:R-:W-:Y:S01]  /*2670*/  @!P2 IMAD R57, R58, R90, R23 ;  /* 0x0000005a3a39a224 */ /* 0x004fe200078e0217 */
[----:B------:R-:W-:Y:S01]  /*2680*/  BSSY B1, `(.L_x_41) ;  /* 0x0000009000017945 */ /* 0x000fe20003800000 */
[C---:B------:R-:W-:Y:S02]  /*2690*/  ISETP.LT.OR P3, PT, R3.reuse, 0x9, !P0 ;  /* 0x000000090300780c */ /* 0x040fe40004761670 */
[C---:B------:R-:W-:Y:S01]  /*26a0*/  ISETP.LT.OR P5, PT, R3.reuse, 0xa, !P0 ;  /* 0x0000000a0300780c */ /* 0x040fe200047a1670 */
[----:B------:R2:W-:Y:S01]  /*26b0*/  @!P2 STG.E.U8 desc[UR38][R4.64], R57 ;  /* 0x000000390400a986 */ /* 0x0005e2000c101126 */
[----:B------:R-:W-:-:S06]  /*26c0*/  ISETP.LT.OR P2, PT, R3, 0x9, !P1 ;  /* 0x000000090300780c */ /* 0x000fcc0004f41670 */
[----:B------:R-:W-:Y:S07]  /*26d0*/  @P4 BRA `(.L_x_42) ;  /* 0x00000000000c4947 */ /* 0x000fee0003800000 */
[----:B------:R-:W3:Y:S02]  /*26e0*/  LDG.E.U8 R98, desc[UR38][R108.64+0x1] ;  /* 0x000001266c627981 */ /* 0x000ee4000c1e1100 */
[----:B---3--:R-:W-:-:S05]  /*26f0*/  PRMT R56, R98, 0x8880, RZ ;  /* 0x0000888062387816 */ /* 0x008fca00000000ff */
[----:B------:R-:W-:-:S07]  /*2700*/  IMAD R23, R56, R91, RZ ;  /* 0x0000005b38177224 */ /* 0x000fce00078e02ff */
.L_x_42:
[----:B------:R-:W-:Y:S05]  /*2710*/  BSYNC B1 ;  /* 0x0000000000017941 */ /* 0x000fea0003800000 */
.L_x_41:
[----:B------:R-:W-:Y:S01]  /*2720*/  @!P4 IMAD R59, R59, R90, R23 ;  /* 0x0000005a3b3bc224 */ /* 0x000fe200078e0217 */
[----:B------:R-:W-:Y:S04]  /*2730*/  BSSY B1, `(.L_x_43) ;  /* 0x0000006000017945 */ /* 0x000fe80003800000 */
[----:B------:R3:W-:Y:S01]  /*2740*/  @!P4 STG.E.U8 desc[UR38][R4.64+0x1], R59 ;  /* 0x0000013b0400c986 */ /* 0x0007e2000c101126 */
[----:B------:R-:W-:Y:S05]  /*2750*/  @P3 BRA `(.L_x_44) ;  /* 0x00000000000c3947 */ /* 0x000fea0003800000 */
[----:B------:R-:W4:Y:S02]  /*2760*/  LDG.E.U8 R98, desc[UR38][R104.64+0x8] ;  /* 0x0000082668627981 */ /* 0x000f24000c1e1100 */
[----:B----4-:R-:W-:-:S05]  /*2770*/  PRMT R56, R98, 0x8880, RZ ;  /* 0x0000888062387816 */ /* 0x010fca00000000ff */
[----:B------:R-:W-:-:S07]  /*2780*/  IMAD R23, R56, R91, RZ ;  /* 0x0000005b38177224 */ /* 0x000fce00078e02ff */
.L_x_44:
[----:B------:R-:W-:Y:S05]  /*2790*/  BSYNC B1 ;  /* 0x0000000000017941 */ /* 0x000fea0003800000 */
.L_x_43:
[----:B--2---:R-:W-:Y:S01]  /*27a0*/  @!P3 IMAD R57, R60, R90, R23 ;  /* 0x0000005a3c39b224 */ /* 0x004fe200078e0217 */
[----:B------:R-:W-:Y:S04]  /*27b0*/  BSSY B1, `(.L_x_45) ;  /* 0x0000006000017945 */ /* 0x000fe80003800000 */
[----:B------:R2:W-:Y:S01]  /*27c0*/  @!P3 STG.E.U8 desc[UR38][R14.64+0x8], R57 ;  /* 0x000008390e00b986 */ /* 0x0005e2000c101126 */
[----:B------:R-:W-:Y:S05]  /*27d0*/  @P5 BRA `(.L_x_46) ;  /* 0x00000000000c5947 */ /* 0x000fea0003800000 */
[----:B------:R-:W4:Y:S02]  /*27e0*/  LDG.E.U8 R98, desc[UR38][R104.64+0x9] ;  /* 0x0000092668627981 */ /* 0x000f24000c1e1100 */
[----:B----4-:R-:W-:-:S05]  /*27f0*/  PRMT R56, R98, 0x8880, RZ ;  /* 0x0000888062387816 */ /* 0x010fca00000000ff */
[----:B------:R-:W-:-:S07]  /*2800*/  IMAD R23, R56, R91, RZ ;  /* 0x0000005b38177224 */ /* 0x000fce00078e02ff */
.L_x_46:
[----:B------:R-:W-:Y:S05]  /*2810*/  BSYNC B1 ;  /* 0x0000000000017941 */ /* 0x000fea0003800000 */
.L_x_45:
[----:B------:R-:W-:Y:S01]  /*2820*/  @!P5 IMAD R61, R61, R90, R23 ;  /* 0x0000005a3d3dd224 */ /* 0x000fe200078e0217 */
[----:B------:R-:W-:Y:S04]  /*2830*/  BSSY B1, `(.L_x_47) ;  /* 0x0000006000017945 */ /* 0x000fe80003800000 */
[----:B------:R4:W-:Y:S01]  /*2840*/  @!P5 STG.E.U8 desc[UR38][R14.64+0x9], R61 ;  /* 0x0000093d0e00d986 */ /* 0x0009e2000c101126 */
[----:B------:R-:W-:Y:S05]  /*2850*/  @P2 BRA `(.L_x_48) ;  /* 0x00000000000c2947 */ /* 0x000fea0003800000 */
[----:B------:R-:W5:Y:S02]  /*2860*/  LDG.E.U8 R98, desc[UR38][R108.64+0x8] ;  /* 0x000008266c627981 */ /* 0x000f64000c1e1100 */
[----:B-----5:R-:W-:-:S05]  /*2870*/  PRMT R56, R98, 0x8880, RZ ;  /* 0x0000888062387816 */ /* 0x020fca00000000ff */
[----:B------:R-:W-:-:S07]  /*2880*/  IMAD R23, R56, R91, RZ ;  /* 0x0000005b38177224 */ /* 0x000fce00078e02ff */
.L_x_48:
[----:B------:R-:W-:Y:S05]  /*2890*/  BSYNC B1 ;  /* 0x0000000000017941 */ /* 0x000fea0003800000 */
.L_x_47:
        /* <DEDUP_REMOVED lines=8> */
[----:B------:R-:W5:Y:S02]  /*2920*/  LDG.E.U8 R98, desc[UR38][R108.64+0x9] ;  /* 0x000009266c627981 */ /* 0x000f64000c1e1100 */
[----:B-----5:R-:W-:-:S05]  /*2930*/  PRMT R56, R98, 0x8880, RZ ;  /* 0x0000888062387816 */ /* 0x020fca00000000ff */
[----:B------:R-:W-:-:S07]  /*2940*/  IMAD R23, R56, R91, RZ ;  /* 0x0000005b38177224 */ /* 0x000fce00078e02ff */
.L_x_50:
[----:B------:R-:W-:Y:S05]  /*2950*/  BSYNC B1 ;  /* 0x0000000000017941 */ /* 0x000fea0003800000 */
.L_x_49:
[----:B------:R-:W-:Y:S01]  /*2960*/  @!P4 IMAD R63, R63, R90, R23 ;  /* 0x0000005a3f3fc224 */ /* 0x000fe200078e0217 */
[----:B------:R-:W-:Y:S04]  /*2970*/  BSSY B1, `(.L_x_51) ;  /* 0x0000006000017945 */ /* 0x000fe80003800000 */
[----:B------:R0:W-:Y:S01]  /*2980*/  @!P4 STG.E.U8 desc[UR38][R4.64+0x9], R63 ;  /* 0x0000093f0400c986 */ /* 0x0001e2000c101126 */
[----:B------:R-:W-:Y:S05]  /*2990*/  @P3 BRA `(.L_x_52) ;  /* 0x00000000000c3947 */ /* 0x000fea0003800000 */
[----:B------:R-:W5:Y:S02]  /*29a0*/  LDG.E.U8 R98, desc[UR38][R104.64+0x10] ;  /* 0x0000102668627981 */ /* 0x000f64000c1e1100 */
[----:B-----5:R-:W-:-:S05]  /*29b0*/  PRMT R56, R98, 0x8880, RZ ;  /* 0x0000888062387816 */ /* 0x020fca00000000ff */
[----:B------:R-:W-:-:S07]  /*29c0*/  IMAD R23, R56, R91, RZ ;  /* 0x0000005b38177224 */ /* 0x000fce00078e02ff */
.L_x_52:
[----:B------:R-:W-:Y:S05]  /*29d0*/  BSYNC B1 ;  /* 0x0000000000017941 */ /* 0x000fea0003800000 */
.L_x_51:
[----:B--2---:R-:W-:Y:S01]  /*29e0*/  @!P3 IMAD R57, R64, R90, R23 ;  /* 0x0000005a4039b224 */ /* 0x004fe200078e0217 */
[----:B------:R-:W-:Y:S04]  /*29f0*/  BSSY B1, `(.L_x_53) ;  /* 0x0000006000017945 */ /* 0x000fe80003800000 */
[----:B------:R2:W-:Y:S01]  /*2a00*/  @!P3 STG.E.U8 desc[UR38][R14.64+0x10], R57 ;  /* 0x000010390e00b986 */ /* 0x0005e2000c101126 */
[----:B------:R-:W-:Y:S05]  /*2a10*/  @P5 BRA `(.L_x_54) ;  /* 0x00000000000c5947 */ /* 0x000fea0003800000 */
[----:B------:R-:W5:Y:S02]  /*2a20*/  LDG.E.U8 R98, desc[UR38][R104.64+0x11] ;  /* 0x0000112668627981 */ /* 0x000f64000c1e1100 */
[----:B-----5:R-:W-:-:S05]  /*2a30*/  PRMT R56, R98, 0x8880, RZ ;  /* 0x0000888062387816 */ /* 0x020fca00000000ff */
[----:B------:R-:W-:-:S07]  /*2a40*/  IMAD R23, R56, R91, RZ ;  /* 0x0000005b38177224 */ /* 0x000fce00078e02ff */
.L_x_54:
[----:B------:R-:W-:Y:S05]  /*2a50*/  BSYNC B1 ;  /* 0x0000000000017941 */ /* 0x000fea0003800000 */
.L_x_53:
[----:B------:R-:W-:Y:S01]  /*2a60*/  @!P5 IMAD R65, R65, R90, R23 ;  /* 0x0000005a4141d224 */ /* 0x000fe200078e0217 */
[----:B------:R-:W-:Y:S04]  /*2a70*/  BSSY B1, `(.L_x_55) ;  /* 0x0000006000017945 */ /* 0x000fe80003800000 */
[----:B------:R0:W-:Y:S01]  /*2a80*/  @!P5 STG.E.U8 desc[UR38][R14.64+0x11], R65 ;  /* 0x000011410e00d986 */ /* 0x0001e2000c101126 */
[----:B------:R-:W-:Y:S05]  /*2a90*/  @P2 BRA `(.L_x_56) ;  /* 0x00000000000c2947 */ /* 0x000fea0003800000 */
[----:B------:R-:W5:Y:S02]  /*2aa0*/  LDG.E.U8 R98, desc[UR38][R108.64+0x10] ;  /* 0x000010266c627981 */ /* 0x000f64000c1e1100 */
[----:B-----5:R-:W-:-:S05]  /*2ab0*/  PRMT R56, R98, 0x8880, RZ ;  /* 0x0000888062387816 */ /* 0x020fca00000000ff */
[----:B------:R-:W-:-:S07]  /*2ac0*/  IMAD R23, R56, R91, RZ ;  /* 0x0000005b38177224 */ /* 0x000fce00078e02ff */
.L_x_56:
[----:B------:R-:W-:Y:S05]  /*2ad0*/  BSYNC B1 ;  /* 0x0000000000017941 */ /* 0x000fea0003800000 */
.L_x_55:
        /* <DEDUP_REMOVED lines=11> */
.L_x_58:
[----:B------:R-:W-:Y:S05]  /*2b90*/  BSYNC B1 ;  /* 0x0000000000017941 */ /* 0x000fea0003800000 */
.L_x_57:
[----:B------:R-:W-:Y:S01]  /*2ba0*/  @!P4 IMAD R67, R67, R90, R23 ;  /* 0x0000005a4343c224 */ /* 0x000fe200078e0217 */
[----:B------:R-:W-:Y:S04]  /*2bb0*/  BSSY B1, `(.L_x_59) ;  /* 0x0000006000017945 */ /* 0x000fe80003800000 */
[----:B------:R0:W-:Y:S01]  /*2bc0*/  @!P4 STG.E.U8 desc[UR38][R4.64+0x11], R67 ;  /* 0x000011430400c986 */ /* 0x0001e2000c101126 */
[----:B------:R-:W-:Y:S05]  /*2bd0*/  @P3 BRA `(.L_x_60) ;  /* 0x00000000000c3947 */ /* 0x000fea0003800000 */
[----:B------:R-:W5:Y:S02]  /*2be0*/  LDG.E.U8 R98, desc[UR38][R104.64+0x18] ;  /* 0x0000182668627981 */ /* 0x000f64000c1e1100 */
[----:B-----5:R-:W-:-:S05]  /*2bf0*/  PRMT R56, R98, 0x8880, RZ ;  /* 0x0000888062387816 */ /* 0x020fca00000000ff */
[----:B------:R-:W-:-:S07]  /*2c00*/  IMAD R23, R56, R91, RZ ;  /* 0x0000005b38177224 */ /* 0x000fce00078e02ff */
.L_x_60:
[----:B------:R-:W-:Y:S05]  /*2c10*/  BSYNC B1 ;  /* 0x0000000000017941 */ /* 0x000fea0003800000 */
.L_x_59:
[----:B--2---:R-:W-:Y:S01]  /*2c20*/  @!P3 IMAD R57, R68, R90, R23 ;  /* 0x0000005a4439b224 */ /* 0x004fe200078e0217 */
[----:B------:R-:W-:Y:S04]  /*2c30*/  BSSY B1, `(.L_x_61) ;  /* 0x0000006000017945 */ /* 0x000fe80003800000 */
[----:B------:R2:W-:Y:S01]  /*2c40*/  @!P3 STG.E.U8 desc[UR38][R14.64+0x18], R57 ;  /* 0x000018390e00b986 */ /* 0x0005e2000c101126 */
[----:B------:R-:W-:Y:S05]  /*2c50*/  @P5 BRA `(.L_x_62) ;  /* 0x00000000000c5947 */ /* 0x000fea0003800000 */
[----:B------:R-:W5:Y:S02]  /*2c60*/  LDG.E.U8 R98, desc[UR38][R104.64+0x19] ;  /* 0x0000192668627981 */ /* 0x000f64000c1e1100 */
[----:B-----5:R-:W-:-:S05]  /*2c70*/  PRMT R56, R98, 0x8880, RZ ;  /* 0x0000888062387816 */ /* 0x020fca00000000ff */
[----:B------:R-:W-:-:S07]  /*2c80*/  IMAD R23, R56, R91, RZ ;  /* 0x0000005b38177224 */ /* 0x000fce00078e02ff */
.L_x_62:
[----:B------:R-:W-:Y:S05]  /*2c90*/  BSYNC B1 ;  /* 0x0000000000017941 */ /* 0x000fea0003800000 */
.L_x_61:
[----:B------:R-:W-:Y:S01]  /*2ca0*/  @!P5 IMAD R69, R69, R90, R23 ;  /* 0x0000005a4545d224 */ /* 0x000fe200078e0217 */
[----:B------:R-:W-:Y:S04]  /*2cb0*/  BSSY B1, `(.L_x_63) ;  /* 0x0000006000017945 */ /* 0x000fe80003800000 */
[----:B------:R0:W-:Y:S01]  /*2cc0*/  @!P5 STG.E.U8 desc[UR38][R14.64+0x19], R69 ;  /* 0x000019450e00d986 */ /* 0x0001e2000c101126 */
[----:B------:R-:W-:Y:S05]  /*2cd0*/  @P2 BRA `(.L_x_64) ;  /* 0x00000000000c2947 */ /* 0x000fea0003800000 */
[----:B------:R-:W5:Y:S02]  /*2ce0*/  LDG.E.U8 R98, desc[UR38][R108.64+0x18] ;  /* 0x000018266c627981 */ /* 0x000f64000c1e1100 */
[----:B-----5:R-:W-:-:S05]  /*2cf0*/  PRMT R56, R98, 0x8880, RZ ;  /* 0x0000888062387816 */ /* 0x020fca00000000ff */
[----:B------:R-:W-:-:S07]  /*2d00*/  IMAD R23, R56, R91, RZ ;  /* 0x0000005b38177224 */ /* 0x000fce00078e02ff */
.L_x_64:
[----:B------:R-:W-:Y:S05]  /*2d10*/  BSYNC B1 ;  /* 0x0000000000017941 */ /* 0x000fea0003800000 */
.L_x_63:
        /* <DEDUP_REMOVED lines=11> */
.L_x_66:
[----:B------:R-:W-:Y:S05]  /*2dd0*/  BSYNC B1 ;  /* 0x0000000000017941 */ /* 0x000fea0003800000 */
.L_x_65:
[----:B------:R-:W-:Y:S01]  /*2de0*/  @!P4 IMAD R71, R71, R90, R23 ;  /* 0x0000005a4747c224 */ /* 0x000fe200078e0217 */
[----:B------:R-:W-:Y:S04]  /*2df0*/  BSSY B1, `(.L_x_67) ;  /* 0x0000006000017945 */ /* 0x000fe80003800000 */
[----:B------:R0:W-:Y:S01]  /*2e00*/  @!P4 STG.E.U8 desc[UR38][R4.64+0x19], R71 ;  /* 0x000019470400c986 */ /* 0x0001e2000c101126 */
[----:B------:R-:W-:Y:S05]  /*2e10*/  @P3 BRA `(.L_x_68) ;  /* 0x00000000000c3947 */ /* 0x000fea0003800000 */
[----:B------:R-:W5:Y:S02]  /*2e20*/  LDG.E.U8 R98, desc[UR38][R104.64+0x20] ;  /* 0x0000202668627981 */ /* 0x000f64000c1e1100 */
[----:B-----5:R-:W-:-:S05]  /*2e30*/  PRMT R56, R98, 0x8880, RZ ;  /* 0x0000888062387816 */ /* 0x020fca00000000ff */
[----:B------:R-:W-:-:S07]  /*2e40*/  IMAD R23, R56, R91, RZ ;  /* 0x0000005b38177224 */ /* 0x000fce00078e02ff */
.L_x_68:
[----:B------:R-:W-:Y:S05]  /*2e50*/  BSYNC B1 ;  /* 0x0000000000017941 */ /* 0x000fea0003800000 */
.L_x_67:
[----:B--2---:R-:W-:Y:S01]  /*2e60*/  @!P3 IMAD R57, R72, R90, R23 ;  /* 0x0000005a4839b224 */ /* 0x004fe200078e0217 */
[----:B------:R-:W-:Y:S04]  /*2e70*/  BSSY B1, `(.L_x_69) ;  /* 0x0000006000017945 */ /* 0x000fe80003800000 */
[----:B------:R2:W-:Y:S01]  /*2e80*/  @!P3 STG.E.U8 desc[UR38][R14.64+0x20], R57 ;  /* 0x000020390e00b986 */ /* 0x0005e2000c101126 */
[----:B------:R-:W-:Y:S05]  /*2e90*/  @P5 BRA `(.L_x_70) ;  /* 0x00000000000c5947 */ /* 0x000fea0003800000 */
[----:B------:R-:W5:Y:S02]  /*2ea0*/  LDG.E.U8 R98, desc[UR38][R104.64+0x21] ;  /* 0x0000212668627981 */ /* 0x000f64000c1e1100 */
[----:B-----5:R-:W-:-:S05]  /*2eb0*/  PRMT R56, R98, 0x8880, RZ ;  /* 0x0000888062387816 */ /* 0x020fca00000000ff */
[----:B------:R-:W-:-:S07]  /*2ec0*/  IMAD R23, R56, R91, RZ ;  /* 0x0000005b38177224 */ /* 0x000fce00078e02ff */
.L_x_70:
[----:B------:R-:W-:Y:S05]  /*2ed0*/  BSYNC B1 ;  /* 0x0000000000017941 */ /* 0x000fea0003800000 */
.L_x_69:
[----:B------:R-:W-:Y:S01]  /*2ee0*/  @!P5 IMAD R73, R73, R90, R23 ;  /* 0x0000005a4949d224 */ /* 0x000fe200078e0217 */
[----:B------:R-:W-:Y:S04]  /*2ef0*/  BSSY B1, `(.L_x_71) ;  /* 0x0000006000017945 */ /* 0x000fe80003800000 */
[----:B------:R0:W-:Y:S01]  /*2f00*/  @!P5 STG.E.U8 desc[UR38][R14.64+0x21], R73 ;  /* 0x000021490e00d986 */ /* 0x0001e2000c101126 */
[----:B------:R-:W-:Y:S05]  /*2f10*/  @P2 BRA `(.L_x_72) ;  /* 0x00000000000c2947 */ /* 0x000fea0003800000 */
[----:B------:R-:W5:Y:S02]  /*2f20*/  LDG.E.U8 R98, desc[UR38][R108.64+0x20] ;  /* 0x000020266c627981 */ /* 0x000f64000c1e1100 */
[----:B-----5:R-:W-:-:S05]  /*2f30*/  PRMT R56, R98, 0x8880, RZ ;  /* 0x0000888062387816 */ /* 0x020fca00000000ff */
[----:B------:R-:W-:-:S07]  /*2f40*/  IMAD R23, R56, R91, RZ ;  /* 0x0000005b38177224 */ /* 0x000fce00078e02ff */
.L_x_72:
[----:B------:R-:W-:Y:S05]  /*2f50*/  BSYNC B1 ;  /* 0x0000000000017941 */ /* 0x000fea0003800000 */
.L_x_71:
        /* <DEDUP_REMOVED lines=11> */
.L_x_74:
[----:B------:R-:W-:Y:S05]  /*3010*/  BSYNC B1 ;  /* 0x0000000000017941 */ /* 0x000fea0003800000 */
.L_x_73:
[----:B------:R-:W-:Y:S01]  /*3020*/  @!P4 IMAD R75, R75, R90, R23 ;  /* 0x0000005a4b4bc224 */ /* 0x000fe200078e0217 */
[----:B------:R-:W-:Y:S04]  /*3030*/  BSSY B1, `(.L_x_75) ;  /* 0x0000006000017945 */ /* 0x000fe80003800000 */
[----:B------:R0:W-:Y:S01]  /*3040*/  @!P4 STG.E.U8 desc[UR38][R4.64+0x21], R75 ;  /* 0x0000214b0400c986 */ /* 0x0001e2000c101126 */
[----:B------:R-:W-:Y:S05]  /*3050*/  @P3 BRA `(.L_x_76) ;  /* 0x00000000000c3947 */ /* 0x000fea0003800000 */
[----:B------:R-:W5:Y:S02]  /*3060*/  LDG.E.U8 R98, desc[UR38][R104.64+0x28] ;  /* 0x0000282668627981 */ /* 0x000f64000c1e1100 */
[----:B-----5:R-:W-:-:S05]  /*3070*/  PRMT R56, R98, 0x8880, RZ ;  /* 0x0000888062387816 */ /* 0x020fca00000000ff */
[----:B------:R-:W-:-:S07]  /*3080*/  IMAD R23, R56, R91, RZ ;  /* 0x0000005b38177224 */ /* 0x000fce00078e02ff */
.L_x_76:
[----:B------:R-:W-:Y:S05]  /*3090*/  BSYNC B1 ;  /* 0x0000000000017941 */ /* 0x000fea0003800000 */
.L_x_75:
[----:B--2---:R-:W-:Y:S01]  /*30a0*/  @!P3 IMAD R57, R76, R90, R23 ;  /* 0x0000005a4c39b224 */ /* 0x004fe200078e0217 */
[----:B------:R-:W-:Y:S04]  /*30b0*/  BSSY B1, `(.L_x_77) ;  /* 0x0000006000017945 */ /* 0x000fe80003800000 */
[----:B------:R2:W-:Y:S01]  /*30c0*/  @!P3 STG.E.U8 desc[UR38][R14.64+0x28], R57 ;  /* 0x000028390e00b986 */ /* 0x0005e2000c101126 */
[----:B------:R-:W-:Y:S05]  /*30d0*/  @P5 BRA `(.L_x_78) ;  /* 0x00000000000c5947 */ /* 0x000fea0003800000 */
[----:B------:R-:W5:Y:S02]  /*30e0*/  LDG.E.U8 R98, desc[UR38][R104.64+0x29] ;  /* 0x0000292668627981 */ /* 0x000f64000c1e1100 */
[----:B-----5:R-:W-:-:S05]  /*30f0*/  PRMT R56, R98, 0x8880, RZ ;  /* 0x0000888062387816 */ /* 0x020fca00000000ff */
[----:B------:R-:W-:-:S07]  /*3100*/  IMAD R23, R56, R91, RZ ;  /* 0x0000005b38177224 */ /* 0x000fce00078e02ff */
.L_x_78:
[----:B------:R-:W-:Y:S05]  /*3110*/  BSYNC B1 ;  /* 0x0000000000017941 */ /* 0x000fea0003800000 */
.L_x_77:
[----:B------:R-:W-:Y:S01]  /*3120*/  @!P5 IMAD R77, R77, R90, R23 ;  /* 0x0000005a4d4dd224 */ /* 0x000fe200078e0217 */
[----:B------:R-:W-:Y:S04]  /*3130*/  BSSY B1, `(.L_x_79) ;  /* 0x0000006000017945 */ /* 0x000fe80003800000 */
[----:B------:R0:W-:Y:S01]  /*3140*/  @!P5 STG.E.U8 desc[UR38][R14.64+0x29], R77 ;  /* 0x0000294d0e00d986 */ /* 0x0001e2000c101126 */
[----:B------:R-:W-:Y:S05]  /*3150*/  @P2 BRA `(.L_x_80) ;  /* 0x00000000000c2947 */ /* 0x000fea0003800000 */
[----:B------:R-:W5:Y:S02]  /*3160*/  LDG.E.U8 R98, desc[UR38][R108.64+0x28] ;  /* 0x000028266c627981 */ /* 0x000f64000c1e1100 */
[----:B-----5:R-:W-:-:S05]  /*3170*/  PRMT R56, R98, 0x8880, RZ ;  /* 0x0000888062387816 */ /* 0x020fca00000000ff */
[----:B------:R-:W-:-:S07]  /*3180*/  IMAD R23, R56, R91, RZ ;  /* 0x0000005b38177224 */ /* 0x000fce00078e02ff */
.L_x_80:
[----:B------:R-:W-:Y:S05]  /*3190*/  BSYNC B1 ;  /* 0x0000000000017941 */ /* 0x000fea0003800000 */
.L_x_79:
        /* <DEDUP_REMOVED lines=11> */
.L_x_82:
[----:B------:R-:W-:Y:S05]  /*3250*/  BSYNC B1 ;  /* 0x0000000000017941 */ /* 0x000fea0003800000 */
.L_x_81:
[----:B------:R-:W-:Y:S01]  /*3260*/  @!P4 IMAD R79, R79, R90, R23 ;  /* 0x0000005a4f4fc224 */ /* 0x000fe200078e0217 */
[----:B------:R-:W-:Y:S04]  /*3270*/  BSSY B1, `(.L_x_83) ;  /* 0x0000006000017945 */ /* 0x000fe80003800000 */
[----:B------:R0:W-:Y:S01]  /*3280*/  @!P4 STG.E.U8 desc[UR38][R4.64+0x29], R79 ;  /* 0x0000294f0400c986 */ /* 0x0001e2000c101126 */
[----:B------:R-:W-:Y:S05]  /*3290*/  @P3 BRA `(.L_x_84) ;  /* 0x00000000000c3947 */ /* 0x000fea0003800000 */
[----:B------:R-:W5:Y:S02]  /*32a0*/  LDG.E.U8 R98, desc[UR38][R104.64+0x30] ;  /* 0x0000302668627981 */ /* 0x000f64000c1e1100 */
[----:B-----5:R-:W-:-:S05]  /*32b0*/  PRMT R56, R98, 0x8880, RZ ;  /* 0x0000888062387816 */ /* 0x020fca00000000ff */
[----:B------:R-:W-:-:S07]  /*32c0*/  IMAD R23, R56, R91, RZ ;  /* 0x0000005b38177224 */ /* 0x000fce00078e02ff */
.L_x_84:
[----:B------:R-:W-:Y:S05]  /*32d0*/  BSYNC B1 ;  /* 0x0000000000017941 */ /* 0x000fea0003800000 */
.L_x_83:
[----:B--2---:R-:W-:Y:S01]  /*32e0*/  @!P3 IMAD R57, R80, R90, R23 ;  /* 0x0000005a5039b224 */ /* 0x004fe200078e0217 */
[----:B------:R-:W-:Y:S04]  /*32f0*/  BSSY B1, `(.L_x_85) ;  /* 0x0000006000017945 */ /* 0x000fe80003800000 */
[----:B------:R2:W-:Y:S01]  /*3300*/  @!P3 STG.E.U8 desc[UR38][R14.64+0x30], R57 ;  /* 0x000030390e00b986 */ /* 0x0005e2000c101126 */
[----:B------:R-:W-:Y:S05]  /*3310*/  @P5 BRA `(.L_x_86) ;  /* 0x00000000000c5947 */ /* 0x000fea0003800000 */
[----:B------:R-:W5:Y:S02]  /*3320*/  LDG.E.U8 R98, desc[UR38][R104.64+0x31] ;  /* 0x0000312668627981 */ /* 0x000f64000c1e1100 */
[----:B-----5:R-:W-:-:S05]  /*3330*/  PRMT R56, R98, 0x8880, RZ ;  /* 0x0000888062387816 */ /* 0x020fca00000000ff */
[----:B------:R-:W-:-:S07]  /*3340*/  IMAD R23, R56, R91, RZ ;  /* 0x0000005b38177224 */ /* 0x000fce00078e02ff */
.L_x_86:
[----:B------:R-:W-:Y:S05]  /*3350*/  BSYNC B1 ;  /* 0x0000000000017941 */ /* 0x000fea0003800000 */
.L_x_85:
[----:B------:R-:W-:Y:S01]  /*3360*/  @!P5 IMAD R81, R81, R90, R23 ;  /* 0x0000005a5151d224 */ /* 0x000fe200078e0217 */
[----:B------:R-:W-:Y:S04]  /*3370*/  BSSY B1, `(.L_x_87) ;  /* 0x0000006000017945 */ /* 0x000fe80003800000 */
[----:B------:R0:W-:Y:S01]  /*3380*/  @!P5 STG.E.U8 desc[UR38][R14.64+0x31], R81 ;  /* 0x000031510e00d986 */ /* 0x0001e2000c101126 */
[----:B------:R-:W-:Y:S05]  /*3390*/  @P2 BRA `(.L_x_88) ;  /* 0x00000000000c2947 */ /* 0x000fea0003800000 */
[----:B------:R-:W5:Y:S02]  /*33a0*/  LDG.E.U8 R98, desc[UR38][R108.64+0x30] ;  /* 0x000030266c627981 */ /* 0x000f64000c1e1100 */
[----:B-----5:R-:W-:-:S05]  /*33b0*/  PRMT R56, R98, 0x8880, RZ ;  /* 0x0000888062387816 */ /* 0x020fca00000000ff */
[----:B------:R-:W-:-:S07]  /*33c0*/  IMAD R23, R56, R91, RZ ;  /* 0x0000005b38177224 */ /* 0x000fce00078e02ff */
.L_x_88:
[----:B------:R-:W-:Y:S05]  /*33d0*/  BSYNC B1 ;  /* 0x0000000000017941 */ /* 0x000fea0003800000 */
.L_x_87:
[C---:B------:R-:W-:Y:S01]  /*33e0*/  ISETP.LT.OR P4, PT, R3.reuse, 0x32, !P1 ;  /* 0x000000320300780c */ /* 0x040fe20004f81670 */
[----:B--2---:R-:W-:Y:S01]  /*33f0*/  @!P2 IMAD R57, R82, R90, R23 ;  /* 0x0000005a5239a224 */ /* 0x004fe200078e0217 */
[----:B------:R-:W-:Y:S01]  /*3400*/  BSSY B1, `(.L_x_89) ;  /* 0x000000b000017945 */ /* 0x000fe20003800000 */
[C---:B------:R-:W-:Y:S02]  /*3410*/  ISETP.LT.OR P3, PT, R3.reuse, 0x39, !P0 ;  /* 0x000000390300780c */ /* 0x040fe40004761670 */
[----:B---3--:R-:W-:Y:S01]  /*3420*/  IADD3 R59, P5, R10, 0x80, RZ ;  /* 0x000000800a3b7810 */ /* 0x008fe20007fbe0ff */
[----:B------:R2:W-:Y:S01]  /*3430*/  @!P2 STG.E.U8 desc[UR38][R4.64+0x30], R57 ;  /* 0x000030390400a986 */ /* 0x0005e2000c101126 */
[C---:B------:R-:W-:Y:S02]  /*3440*/  ISETP.LT.OR P2, PT, R3.reuse, 0x39, !P1 ;  /* 0x000000390300780c */ /* 0x040fe40004f41670 */
[C---:B------:R-:W-:Y:S02]  /*3450*/  ISETP.LT.OR P0, PT, R3.reuse, 0x3a, !P0 ;  /* 0x0000003a0300780c */ /* 0x040fe40004701670 */
[----:B------:R-:W-:-:S02]  /*3460*/  ISETP.LT.OR P1, PT, R3, 0x3a, !P1 ;  /* 0x0000003a0300780c */ /* 0x000fc40004f21670 */
[----:B------:R-:W-:Y:S11]  /*3470*/  @P4 BRA `(.L_x_90) ;  /* 0x00000000000c4947 */ /* 0x000ff60003800000 */
[----:B------:R-:W3:Y:S02]  /*3480*/  LDG.E.U8 R98, desc[UR38][R108.64+0x31] ;  /* 0x000031266c627981 */ /* 0x000ee4000c1e1100 */
[----:B---3--:R-:W-:-:S05]  /*3490*/  PRMT R56, R98, 0x8880, RZ ;  /* 0x0000888062387816 */ /* 0x008fca00000000ff */
[----:B------:R-:W-:-:S07]  /*34a0*/  IMAD R23, R56, R91, RZ ;  /* 0x0000005b38177224 */ /* 0x000fce00078e02ff */
.L_x_90:
[----:B------:R-:W-:Y:S05]  /*34b0*/  BSYNC B1 ;  /* 0x0000000000017941 */ /* 0x000fea0003800000 */
.L_x_89:
[----:B------:R-:W-:Y:S01]  /*34c0*/  @!P4 IMAD R83, R83, R90, R23 ;  /* 0x0000005a5353c224 */ /* 0x000fe200078e0217 */
[----:B------:R-:W-:Y:S04]  /*34d0*/  BSSY B1, `(.L_x_91) ;  /* 0x0000006000017945 */ /* 0x000fe80003800000 */
[----:B------:R3:W-:Y:S01]  /*34e0*/  @!P4 STG.E.U8 desc[UR38][R4.64+0x31], R83 ;  /* 0x000031530400c986 */ /* 0x0007e2000c101126 */
[----:B------:R-:W-:Y:S05]  /*34f0*/  @P3 BRA `(.L_x_92) ;  /* 0x00000000000c3947 */ /* 0x000fea0003800000 */
[----:B------:R-:W5:Y:S02]  /*3500*/  LDG.E.U8 R98, desc[UR38][R104.64+0x38] ;  /* 0x0000382668627981 */ /* 0x000f64000c1e1100 */
[----:B-----5:R-:W-:-:S05]  /*3510*/  PRMT R56, R98, 0x8880, RZ ;  /* 0x0000888062387816 */ /* 0x020fca00000000ff */
[----:B------:R-:W-:-:S07]  /*3520*/  IMAD R23, R56, R91, RZ ;  /* 0x0000005b38177224 */ /* 0x000fce00078e02ff */
.L_x_92:
[----:B------:R-:W-:Y:S05]  /*3530*/  BSYNC B1 ;  /* 0x0000000000017941 */ /* 0x000fea0003800000 */
.L_x_91:
[----:B--2---:R-:W-:Y:S01]  /*3540*/  @!P3 IMAD R57, R84, R90, R23 ;  /* 0x0000005a5439b224 */ /* 0x004fe200078e0217 */
[----:B------:R-:W-:Y:S01]  /*3550*/  BSSY B1, `(.L_x_93) ;  /* 0x0000007000017945 */ /* 0x000fe20003800000 */
[----:B------:R-:W-:-:S03]  /*3560*/  IMAD.X R11, RZ, RZ, R11, P5 ;  /* 0x000000ffff0b7224 */ /* 0x000fc600028e060b */
[----:B------:R2:W-:Y:S01]  /*3570*/  @!P3 STG.E.U8 desc[UR38][R14.64+0x38], R57 ;  /* 0x000038390e00b986 */ /* 0x0005e2000c101126 */
[----:B------:R-:W-:Y:S05]  /*3580*/  @P0 BRA `(.L_x_94) ;  /* 0x00000000000c0947 */ /* 0x000fea0003800000 */
[----:B------:R-:W5:Y:S02]  /*3590*/  LDG.E.U8 R98, desc[UR38][R104.64+0x39] ;  /* 0x0000392668627981 */ /* 0x000f64000c1e1100 */
[----:B-----5:R-:W-:-:S05]  /*35a0*/  PRMT R10, R98, 0x8880, RZ ;  /* 0x00008880620a7816 */ /* 0x020fca00000000ff */
[----:B------:R-:W-:-:S07]  /*35b0*/  IMAD R23, R10, R91, RZ ;  /* 0x0000005b0a177224 */ /* 0x000fce00078e02ff */
.L_x_94:
[----:B------:R-:W-:Y:S05]  /*35c0*/  BSYNC B1 ;  /* 0x0000000000017941 */ /* 0x000fea0003800000 */
.L_x_93:
[----:B------:R-:W-:Y:S01]  /*35d0*/  @!P0 IMAD R85, R85, R90, R23 ;  /* 0x0000005a55558224 */ /* 0x000fe200078e0217 */
[----:B------:R-:W-:Y:S01]  /*35e0*/  BSSY B1, `(.L_x_95) ;  /* 0x0000007000017945 */ /* 0x000fe20003800000 */
[----:B------:R-:W-:-:S03]  /*35f0*/  IMAD R56, R11, R102, RZ ;  /* 0x000000660b387224 */ /* 0x000fc600078e02ff */
[----:B------:R0:W-:Y:S01]  /*3600*/  @!P0 STG.E.U8 desc[UR38][R14.64+0x39], R85 ;  /* 0x000039550e008986 */ /* 0x0001e2000c101126 */
[----:B------:R-:W-:Y:S05]  /*3610*/  @P2 BRA `(.L_x_96) ;  /* 0x00000000000c2947 */ /* 0x000fea0003800000 */
[----:B------:R-:W5:Y:S02]  /*3620*/  LDG.E.U8 R98, desc[UR38][R108.64+0x38] ;  /* 0x000038266c627981 */ /* 0x000f64000c1e1100 */
[----:B-----5:R-:W-:-:S05]  /*3630*/  PRMT R10, R98, 0x8880, RZ ;  /* 0x00008880620a7816 */ /* 0x020fca00000000ff */
[----:B------:R-:W-:-:S07]  /*3640*/  IMAD R23, R10, R91, RZ ;  /* 0x0000005b0a177224 */ /* 0x000fce00078e02ff */
.L_x_96:
[----:B------:R-:W-:Y:S05]  /*3650*/  BSYNC B1 ;  /* 0x0000000000017941 */ /* 0x000fea0003800000 */
.L_x_95:
[----:B------:R-:W-:Y:S01]  /*3660*/  @!P2 IMAD R11, R86, R90, R23 ;  /* 0x0000005a560ba224 */ /* 0x000fe200078e0217 */
[----:B------:R-:W-:Y:S01]  /*3670*/  BSSY B1, `(.L_x_97) ;  /* 0x0000009000017945 */ /* 0x000fe20003800000 */
[C---:B012-4-:R-:W-:Y:S02]  /*3680*/  IMAD R15, R59.reuse, R103, R56 ;  /* 0x000000673b0f7224 */ /* 0x057fe400078e0238 */
[CC--:B------:R-:W-:Y:S01]  /*3690*/  IMAD.WIDE.U32 R106, R59.reuse, R102.reuse, R106 ;  /* 0x000000663b6a7225 */ /* 0x0c0fe200078e006a */
[----:B------:R0:W-:Y:S03]  /*36a0*/  @!P2 STG.E.U8 desc[UR38][R4.64+0x38], R11 ;  /* 0x0000380b0400a986 */ /* 0x0001e6000c101126 */
[----:B------:R-:W-:Y:S01]  /*36b0*/  IMAD.WIDE.U32 R102, R59, R102, R100 ;  /* 0x000000663b667225 */ /* 0x000fe200078e0064 */
[----:B------:R-:W-:Y:S06]  /*36c0*/  @P1 BRA `(.L_x_98) ;  /* 0x00000000000c1947 */ /* 0x000fec0003800000 */
[----:B------:R-:W2:Y:S02]  /*36d0*/  LDG.E.U8 R98, desc[UR38][R108.64+0x39] ;  /* 0x000039266c627981 */ /* 0x000ea4000c1e1100 */
[----:B--2---:R-:W-:-:S05]  /*36e0*/  PRMT R10, R98, 0x8880, RZ ;  /* 0x00008880620a7816 */ /* 0x004fca00000000ff */
[----:B------:R-:W-:-:S07]  /*36f0*/  IMAD R23, R10, R91, RZ ;  /* 0x0000005b0a177224 */ /* 0x000fce00078e02ff */
.L_x_98:
[----:B------:R-:W-:Y:S05]  /*3700*/  BSYNC B1 ;  /* 0x0000000000017941 */ /* 0x000fea0003800000 */
.L_x_97:
[----:B------:R-:W-:Y:S01]  /*3710*/  @!P1 IMAD R87, R87, R90, R23 ;  /* 0x0000005a57579224 */ /* 0x000fe200078e0217 */
[----:B------:R-:W-:Y:S01]  /*3720*/  ISETP.GE.AND P2, PT, R99, 0x81, PT ;  /* 0x000000816300780c */ /* 0x000fe20003f46270 */
[----:B------:R-:W-:Y:S01]  /*3730*/  BSSY B1, `(.L_x_99) ;  /* 0x000000c000017945 */ /* 0x000fe20003800000 */
[----:B------:R-:W-:Y:S02]  /*3740*/  IADD3 R10, P5, R102, R12, RZ ;  /* 0x0000000c660a7210 */ /* 0x000fe40007fbe0ff */
[----:B------:R1:W-:Y:S01]  /*3750*/  @!P1 STG.E.U8 desc[UR38][R4.64+0x39], R87 ;  /* 0x0000395704009986 */ /* 0x0003e2000c101126 */
[----:B------:R-:W-:Y:S02]  /*3760*/  ISETP.LT.OR P1, PT, R3, 0x1, !P2 ;  /* 0x000000010300780c */ /* 0x000fe40005721670 */
[----:B0-----:R-:W-:Y:S02]  /*3770*/  IADD3.X R11, R13, R103, R15, P5, !PT ;  /* 0x000000670d0b7210 */ /* 0x001fe40002ffe40f */
[----:B------:R-:W-:-:S02]  /*3780*/  ISETP.GE.AND P0, PT, R99, 0x89, PT ;  /* 0x000000896300780c */ /* 0x000fc40003f06270 */
[----:B------:R-:W-:Y:S02]  /*3790*/  IADD3 R12, P4, P3, R20, R12, R106 ;  /* 0x0000000c140c7210 */ /* 0x000fe40007b9e06a */
[----:B------:R-:W-:-:S05]  /*37a0*/  ISETP.LT.OR P5, PT, R3, 0x2, !P2 ;  /* 0x000000020300780c */ /* 0x000fca00057a1670 */
[----:B-1----:R-:W-:Y:S08]  /*37b0*/  @P1 BRA `(.L_x_100) ;  /* 0x00000000000c1947 */ /* 0x002ff00003800000 */
[----:B------:R-:W3:Y:S02]  /*37c0*/  LDG.E.U8 R98, desc[UR38][R10.64] ;  /* 0x000000260a627981 */ /* 0x000ee4000c1e1100 */
[----:B---3--:R-:W-:-:S05]  /*37d0*/  PRMT R4, R98, 0x8880, RZ ;  /* 0x0000888062047816 */ /* 0x008fca00000000ff */
[----:B------:R-:W-:-:S07]  /*37e0*/  IMAD R23, R4, R91, RZ ;  /* 0x0000005b04177224 */ /* 0x000fce00078e02ff */
.L_x_100:
[----:B------:R-:W-:Y:S05]  /*37f0*/  BSYNC B1 ;  /* 0x0000000000017941 */ /* 0x000fea0003800000 */
.L_x_99:
[----:B---3--:R-:W-:Y:S01]  /*3800*/  @!P1 IMAD R5, R24, R90, R23 ;  /* 0x0000005a18059224 */ /* 0x008fe200078e0217 */
[----:B------:R-:W-:Y:S01]  /*3810*/  BSSY B1, `(.L_x_101) ;  /* 0x0000007000017945 */ /* 0x000fe20003800000 */
[----:B------:R-:W-:-:S03]  /*3820*/  IMAD.IADD R106, R15, 0x1, R107 ;  /* 0x000000010f6a7824 */ /* 0x000fc600078e026b */
[----:B------:R0:W-:Y:S01]  /*3830*/  @!P1 STG.E.U8 desc[UR38][R6.64], R5 ;  /* 0x0000000506009986 */ /* 0x0001e2000c101126 */
[----:B------:R-:W-:Y:S05]  /*3840*/  @P5 BRA `(.L_x_102) ;  /* 0x00000000000c5947 */ /* 0x000fea0003800000 */
[----:B------:R-:W2:Y:S02]  /*3850*/  LDG.E.U8 R98, desc[UR38][R10.64+0x1] ;  /* 0x000001260a627981 */ /* 0x000ea4000c1e1100 */
[----:B--2---:R-:W-:-:S05]  /*3860*/  PRMT R4, R98, 0x8880, RZ ;  /* 0x0000888062047816 */ /* 0x004fca00000000ff */
[----:B------:R-:W-:-:S07]  /*3870*/  IMAD R23, R4, R91, RZ ;  /* 0x0000005b04177224 */ /* 0x000fce00078e02ff */
.L_x_102:
[----:B------:R-:W-:Y:S05]  /*3880*/  BSYNC B1 ;  /* 0x0000000000017941 */ /* 0x000fea0003800000 */
.L_x_101:
[----:B------:R-:W-:Y:S01]  /*3890*/  ISETP.LT.OR P1, PT, R3, 0x1, !P0 ;  /* 0x000000010300780c */ /* 0x000fe20004721670 */
[----:B------:R-:W-:Y:S01]  /*38a0*/  @!P5 IMAD R25, R25, R90, R23 ;  /* 0x0000005a1919d224 */ /* 0x000fe200078e0217 */
[----:B------:R-:W-:Y:S01]  /*38b0*/  BSSY B1, `(.L_x_103) ;  /* 0x000000a000017945 */ /* 0x000fe20003800000 */
[----:B------:R-:W-:Y:S02]  /*38c0*/  IADD3.X R13, R101, R13, R106, P4, P3 ;  /* 0x0000000d650d7210 */ /* 0x000fe400027e646a */
[C---:B------:R-:W-:Y:S01]  /*38d0*/  ISETP.LT.OR P4, PT, R3.reuse, 0x2, !P0 ;  /* 0x000000020300780c */ /* 0x040fe20004781670 */
[----:B------:R1:W-:Y:S01]  /*38e0*/  @!P5 STG.E.U8 desc[UR38][R6.64+0x1], R25 ;  /* 0x000001190600d986 */ /* 0x0003e2000c101126 */
[C---:B------:R-:W-:Y:S02]  /*38f0*/  ISETP.LT.OR P5, PT, R3.reuse, 0x9, !P2 ;  /* 0x000000090300780c */ /* 0x040fe400057a1670 */
[----:B------:R-:W-:-:S04]  /*3900*/  ISETP.LT.OR P3, PT, R3, 0xa, !P2 ;  /* 0x0000000a0300780c */ /* 0x000fc80005761670 */
[----:B------:R-:W-:Y:S09]  /*3910*/  @P1 BRA `(.L_x_104) ;  /* 0x00000000000c1947 */ /* 0x000ff20003800000 */
[----:B------:R-:W2:Y:S02]  /*3920*/  LDG.E.U8 R98, desc[UR38][R12.64] ;  /* 0x000000260c627981 */ /* 0x000ea4000c1e1100 */
[----:B--2---:R-:W-:-:S05]  /*3930*/  PRMT R4, R98, 0x8880, RZ ;  /* 0x0000888062047816 */ /* 0x004fca00000000ff */
[----:B------:R-:W-:-:S07]  /*3940*/  IMAD R23, R4, R91, RZ ;  /* 0x0000005b04177224 */ /* 0x000fce00078e02ff */
.L_x_104:
[----:B------:R-:W-:Y:S05]  /*3950*/  BSYNC B1 ;  /* 0x0000000000017941 */ /* 0x000fea0003800000 */
.L_x_103:
[----:B0-----:R-:W-:Y:S01]  /*3960*/  @!P1 IMAD R5, R26, R90, R23 ;  /* 0x0000005a1a059224 */ /* 0x001fe200078e0217 */
[----:B------:R-:W-:Y:S04]  /*3970*/  BSSY B1, `(.L_x_105) ;  /* 0x0000006000017945 */ /* 0x000fe80003800000 */
[----:B------:R0:W-:Y:S01]  /*3980*/  @!P1 STG.E.U8 desc[UR38][R8.64], R5 ;  /* 0x0000000508009986 */ /* 0x0001e2000c101126 */
[----:B------:R-:W-:Y:S05]  /*3990*/  @P4 BRA `(.L_x_106) ;  /* 0x00000000000c4947 */ /* 0x000fea0003800000 */
[----:B------:R-:W2:Y:S02]  /*39a0*/  LDG.E.U8 R98, desc[UR38][R12.64+0x1] ;  /* 0x000001260c627981 */ /* 0x000ea4000c1e1100 */
[----:B--2---:R-:W-:-:S05]  /*39b0*/  PRMT R4, R98, 0x8880, RZ ;  /* 0x0000888062047816 */ /* 0x004fca00000000ff */
[----:B------:R-:W-:-:S07]  /*39c0*/  IMAD R23, R4, R91, RZ ;  /* 0x0000005b04177224 */ /* 0x000fce00078e02ff */
.L_x_106:
[----:B------:R-:W-:Y:S05]  /*39d0*/  BSYNC B1 ;  /* 0x0000000000017941 */ /* 0x000fea0003800000 */
.L_x_105:
[----:B------:R-:W-:Y:S01]  /*39e0*/  @!P4 IMAD R27, R27, R90, R23 ;  /* 0x0000005a1b1bc224 */ /* 0x000fe200078e0217 */
[----:B------:R-:W-:Y:S04]  /*39f0*/  BSSY B1, `(.L_x_107) ;  /* 0x0000006000017945 */ /* 0x000fe80003800000 */
[----:B------:R2:W-:Y:S01]  /*3a00*/  @!P4 STG.E.U8 desc[UR38][R8.64+0x1], R27 ;  /* 0x0000011b0800c986 */ /* 0x0005e2000c101126 */
[----:B------:R-:W-:Y:S05]  /*3a10*/  @P5 BRA `(.L_x_108) ;  /* 0x00000000000c5947 */ /* 0x000fea0003800000 */
[----:B------:R-:W3:Y:S02]  /*3a20*/  LDG.E.U8 R98, desc[UR38][R10.64+0x8] ;  /* 0x000008260a627981 */ /* 0x000ee4000c1e1100 */
[----:B---3--:R-:W-:-:S05]  /*3a30*/  PRMT R4, R98, 0x8880, RZ ;  /* 0x0000888062047816 */ /* 0x008fca00000000ff */
[----:B------:R-:W-:-:S07]  /*3a40*/  IMAD R23, R4, R91, RZ ;  /* 0x0000005b04177224 */ /* 0x000fce00078e02ff */
.L_x_108:
[----:B------:R-:W-:Y:S05]  /*3a50*/  BSYNC B1 ;  /* 0x0000000000017941 */ /* 0x000fea0003800000 */
.L_x_107:
[----:B0-----:R-:W-:Y:S01]  /*3a60*/  @!P5 IMAD R5, R28, R90, R23 ;  /* 0x0000005a1c05d224 */ /* 0x001fe200078e0217 */
[----:B------:R-:W-:Y:S04]  /*3a70*/  BSSY B1, `(.L_x_109) ;  /* 0x0000006000017945 */ /* 0x000fe80003800000 */
[----:B------:R0:W-:Y:S01]  /*3a80*/  @!P5 STG.E.U8 desc[UR38][R6.64+0x8], R5 ;  /* 0x000008050600d986 */ /* 0x0001e2000c101126 */
[----:B------:R-:W-:Y:S05]  /*3a90*/  @P3 BRA `(.L_x_110) ;  /* 0x00000000000c3947 */ /* 0x000fea0003800000 */
[----:B------:R-:W3:Y:S02]  /*3aa0*/  LDG.E.U8 R98, desc[UR38][R10.64+0x9] ;  /* 0x000009260a627981 */ /* 0x000ee4000c1e1100 */
[----:B---3--:R-:W-:-:S05]  /*3ab0*/  PRMT R4, R98, 0x8880, RZ ;  /* 0x0000888062047816 */ /* 0x008fca00000000ff */
[----:B------:R-:W-:-:S07]  /*3ac0*/  IMAD R23, R4, R91, RZ ;  /* 0x0000005b04177224 */ /* 0x000fce00078e02ff */
.L_x_110:
[----:B------:R-:W-:Y:S05]  /*3ad0*/  BSYNC B1 ;  /* 0x0000000000017941 */ /* 0x000fea0003800000 */
.L_x_109:
[----:B------:R-:W-:Y:S01]  /*3ae0*/  ISETP.LT.OR P5, PT, R3, 0x9, !P0 ;  /* 0x000000090300780c */ /* 0x000fe200047a1670 */
[----:B------:R-:W-:Y:S01]  /*3af0*/  @!P3 IMAD R29, R29, R90, R23 ;  /* 0x0000005a1d1db224 */ /* 0x000fe200078e0217 */
[----:B------:R-:W-:Y:S01]  /*3b00*/  BSSY B1, `(.L_x_111) ;  /* 0x0000009000017945 */ /* 0x000fe20003800000 */
[C---:B------:R-:W-:Y:S02]  /*3b10*/  ISETP.LT.OR P4, PT, R3.reuse, 0xa, !P0 ;  /* 0x0000000a0300780c */ /* 0x040fe40004781670 */
[C---:B------:R-:W-:Y:S01]  /*3b20*/  ISETP.LT.OR P1, PT, R3.reuse, 0x12, !P2 ;  /* 0x000000120300780c */ /* 0x040fe20005721670 */
[----:B------:R3:W-:Y:S01]  /*3b30*/  @!P3 STG.E.U8 desc[UR38][R6.64+0x9], R29 ;  /* 0x0000091d0600b986 */ /* 0x0007e2000c101126 */
[----:B------:R-:W-:-:S06]  /*3b40*/  ISETP.LT.OR P3, PT, R3, 0x11, !P2 ;  /* 0x000000110300780c */ /* 0x000fcc0005761670 */
[----:B------:R-:W-:Y:S07]  /*3b50*/  @P5 BRA `(.L_x_112) ;  /* 0x00000000000c5947 */ /* 0x000fee0003800000 */
[----:B------:R-:W4:Y:S02]  /*3b60*/  LDG.E.U8 R98, desc[UR38][R12.64+0x8] ;  /* 0x000008260c627981 */ /* 0x000f24000c1e1100 */
[----:B----4-:R-:W-:-:S05]  /*3b70*/  PRMT R4, R98, 0x8880, RZ ;  /* 0x0000888062047816 */ /* 0x010fca00000000ff */
[----:B------:R-:W-:-:S07]  /*3b80*/  IMAD R23, R4, R91, RZ ;  /* 0x0000005b04177224 */ /* 0x000fce00078e02ff */
.L_x_112:
[----:B------:R-:W-:Y:S05]  /*3b90*/  BSYNC B1 ;  /* 0x0000000000017941 */ /* 0x000fea0003800000 */
.L_x_111:
[----:B0-----:R-:W-:Y:S01]  /*3ba0*/  @!P5 IMAD R5, R30, R90, R23 ;  /* 0x0000005a1e05d224 */ /* 0x001fe200078e0217 */
[----:B------:R-:W-:Y:S04]  /*3bb0*/  BSSY B1, `(.L_x_113) ;  /* 0x0000006000017945 */ /* 0x000fe80003800000 */
[----:B------:R0:W-:Y:S01]  /*3bc0*/  @!P5 STG.E.U8 desc[UR38][R8.64+0x8], R5 ;  /* 0x000008050800d986 */ /* 0x0001e2000c101126 */
[----:B------:R-:W-:Y:S05]  /*3bd0*/  @P4 BRA `(.L_x_114) ;  /* 0x00000000000c4947 */ /* 0x000fea0003800000 */
[----:B------:R-:W4:Y:S02]  /*3be0*/  LDG.E.U8 R98, desc[UR38][R12.64+0x9] ;  /* 0x000009260c627981 */ /* 0x000f24000c1e1100 */
[----:B----4-:R-:W-:-:S05]  /*3bf0*/  PRMT R4, R98, 0x8880, RZ ;  /* 0x0000888062047816 */ /* 0x010fca00000000ff */
[----:B------:R-:W-:-:S07]  /*3c00*/  IMAD R23, R4, R91, RZ ;  /* 0x0000005b04177224 */ /* 0x000fce00078e02ff */
.L_x_114:
[----:B------:R-:W-:Y:S05]  /*3c10*/  BSYNC B1 ;  /* 0x0000000000017941 */ /* 0x000fea0003800000 */
.L_x_113:
[----:B------:R-:W-:Y:S01]  /*3c20*/  @!P4 IMAD R31, R31, R90, R23 ;  /* 0x0000005a1f1fc224 */ /* 0x000fe200078e0217 */
[----:B------:R-:W-:Y:S04]  /*3c30*/  BSSY B1, `(.L_x_115) ;  /* 0x0000006000017945 */ /* 0x000fe80003800000 */
[----:B------:R4:W-:Y:S01]  /*3c40*/  @!P4 STG.E.U8 desc[UR38][R8.64+0x9], R31 ;  /* 0x0000091f0800c986 */ /* 0x0009e2000c101126 */
[----:B------:R-:W-:Y:S05]  /*3c50*/  @P3 BRA `(.L_x_116) ;  /* 0x00000000000c3947 */ /* 0x000fea0003800000 */
[----:B------:R-:W5:Y:S02]  /*3c60*/  LDG.E.U8 R98, desc[UR38][R10.64+0x10] ;  /* 0x000010260a627981 */ /* 0x000f64000c1e1100 */
[----:B-----5:R-:W-:-:S05]  /*3c70*/  PRMT R4, R98, 0x8880, RZ ;  /* 0x0000888062047816 */ /* 0x020fca00000000ff */
[----:B------:R-:W-:-:S07]  /*3c80*/  IMAD R23, R4, R91, RZ ;  /* 0x0000005b04177224 */ /* 0x000fce00078e02ff */
.L_x_116:
[----:B------:R-:W-:Y:S05]  /*3c90*/  BSYNC B1 ;  /* 0x0000000000017941 */ /* 0x000fea0003800000 */
.L_x_115:
[----:B0-----:R-:W-:Y:S01]  /*3ca0*/  @!P3 IMAD R5, R32, R90, R23 ;  /* 0x0000005a2005b224 */ /* 0x001fe200078e0217 */
[----:B------:R-:W-:Y:S04]  /*3cb0*/  BSSY B1, `(.L_x_117) ;  /* 0x0000006000017945 */ /* 0x000fe80003800000 */
[----:B------:R0:W-:Y:S01]  /*3cc0*/  @!P3 STG.E.U8 desc[UR38][R6.64+0x10], R5 ;  /* 0x000010050600b986 */ /* 0x0001e2000c101126 */
[----:B------:R-:W-:Y:S05]  /*3cd0*/  @P1 BRA `(.L_x_118) ;  /* 0x00000000000c1947 */ /* 0x000fea0003800000 */
[----:B------:R-:W5:Y:S02]  /*3ce0*/  LDG.E.U8 R98, desc[UR38][R10.64+0x11] ;  /* 0x000011260a627981 */ /* 0x000f64000c1e1100 */
[----:B-----5:R-:W-:-:S05]  /*3cf0*/  PRMT R4, R98, 0x8880, RZ ;  /* 0x0000888062047816 */ /* 0x020fca00000000ff */
[----:B------:R-:W-:-:S07]  /*3d00*/  IMAD R23, R4, R91, RZ ;  /* 0x0000005b04177224 */ /* 0x000fce00078e02ff */
.L_x_118:
[----:B------:R-:W-:Y:S05]  /*3d10*/  BSYNC B1 ;  /* 0x0000000000017941 */ /* 0x000fea0003800000 */
.L_x_117:
        /* <DEDUP_REMOVED lines=11> */
.L_x_120:
[----:B------:R-:W-:Y:S05]  /*3dd0*/  BSYNC B1 ;  /* 0x0000000000017941 */ /* 0x000fea0003800000 */
.L_x_119:
[----:B0-----:R-:W-:Y:S01]  /*3de0*/  @!P4 IMAD R5, R34, R90, R23 ;  /* 0x0000005a2205c224 */ /* 0x001fe200078e0217 */
[----:B------:R-:W-:Y:S04]  /*3df0*/  BSSY B1, `(.L_x_121) ;  /* 0x0000006000017945 */ /* 0x000fe80003800000 */
[----:B------:R0:W-:Y:S01]  /*3e00*/  @!P4 STG.E.U8 desc[UR38][R8.64+0x10], R5 ;  /* 0x000010050800c986 */ /* 0x0001e2000c101126 */
[----:B------:R-:W-:Y:S05]  /*3e10*/  @P3 BRA `(.L_x_122) ;  /* 0x00000000000c3947 */ /* 0x000fea0003800000 */
[----:B------:R-:W5:Y:S02]  /*3e20*/  LDG.E.U8 R98, desc[UR38][R12.64+0x11] ;  /* 0x000011260c627981 */ /* 0x000f64000c1e1100 */
[----:B-----5:R-:W-:-:S05]  /*3e30*/  PRMT R4, R98, 0x8880, RZ ;  /* 0x0000888062047816 */ /* 0x020fca00000000ff */
[----:B------:R-:W-:-:S07]  /*3e40*/  IMAD R23, R4, R91, RZ ;  /* 0x0000005b04177224 */ /* 0x000fce00078e02ff */
.L_x_122:
[----:B------:R-:W-:Y:S05]  /*3e50*/  BSYNC B1 ;  /* 0x0000000000017941 */ /* 0x000fea0003800000 */
.L_x_121:
[----:B------:R-:W-:Y:S01]  /*3e60*/  @!P3 IMAD R35, R35, R90, R23 ;  /* 0x0000005a2323b224 */ /* 0x000fe200078e0217 */
[----:B------:R-:W-:Y:S04]  /*3e70*/  BSSY B1, `(.L_x_123) ;  /* 0x0000006000017945 */ /* 0x000fe80003800000 */
[----:B------:R0:W-:Y:S01]  /*3e80*/  @!P3 STG.E.U8 desc[UR38][R8.64+0x11], R35 ;  /* 0x000011230800b986 */ /* 0x0001e2000c101126 */
[----:B------:R-:W-:Y:S05]  /*3e90*/  @P5 BRA `(.L_x_124) ;  /* 0x00000000000c5947 */ /* 0x000fea0003800000 */
[----:B------:R-:W5:Y:S02]  /*3ea0*/  LDG.E.U8 R98, desc[UR38][R10.64+0x18] ;  /* 0x000018260a627981 */ /* 0x000f64000c1e1100 */
[----:B-----5:R-:W-:-:S05]  /*3eb0*/  PRMT R4, R98, 0x8880, RZ ;  /* 0x0000888062047816 */ /* 0x020fca00000000ff */
[----:B------:R-:W-:-:S07]  /*3ec0*/  IMAD R23, R4, R91, RZ ;  /* 0x0000005b04177224 */ /* 0x000fce00078e02ff */
.L_x_124:
[----:B------:R-:W-:Y:S05]  /*3ed0*/  BSYNC B1 ;  /* 0x0000000000017941 */ /* 0x000fea0003800000 */
.L_x_123:
[----:B0-----:R-:W-:Y:S01]  /*3ee0*/  @!P5 IMAD R5, R36, R90, R23 ;  /* 0x0000005a2405d224 */ /* 0x001fe200078e0217 */
[----:B------:R-:W-:Y:S04]  /*3ef0*/  BSSY B1, `(.L_x_125) ;  /* 0x0000006000017945 */ /* 0x000fe80003800000 */
[----:B------:R0:W-:Y:S01]  /*3f00*/  @!P5 STG.E.U8 desc[UR38][R6.64+0x18], R5 ;  /* 0x000018050600d986 */ /* 0x0001e2000c101126 */
[----:B------:R-:W-:Y:S05]  /*3f10*/  @P1 BRA `(.L_x_126) ;  /* 0x00000000000c1947 */ /* 0x000fea0003800000 */
[----:B------:R-:W5:Y:S02]  /*3f20*/  LDG.E.U8 R98, desc[UR38][R10.64+0x19] ;  /* 0x000019260a627981 */ /* 0x000f64000c1e1100 */
[----:B-----5:R-:W-:-:S05]  /*3f30*/  PRMT R4, R98, 0x8880, RZ ;  /* 0x0000888062047816 */ /* 0x020fca00000000ff */
[----:B------:R-:W-:-:S07]  /*3f40*/  IMAD R23, R4, R91, RZ ;  /* 0x0000005b04177224 */ /* 0x000fce00078e02ff */
.L_x_126:
[----:B------:R-:W-:Y:S05]  /*3f50*/  BSYNC B1 ;  /* 0x0000000000017941 */ /* 0x000fea0003800000 */
.L_x_125:
        /* <DEDUP_REMOVED lines=11> */
.L_x_128:
[----:B------:R-:W-:Y:S05]  /*4010*/  BSYNC B1 ;  /* 0x0000000000017941 */ /* 0x000fea0003800000 */
.L_x_127:
[----:B0-----:R-:W-:Y:S01]  /*4020*/  @!P4 IMAD R5, R38, R90, R23 ;  /* 0x0000005a2605c224 */ /* 0x001fe200078e0217 */
[----:B------:R-:W-:Y:S04]  /*4030*/  BSSY B1, `(.L_x_129) ;  /* 0x0000006000017945 */ /* 0x000fe80003800000 */
[----:B------:R0:W-:Y:S01]  /*4040*/  @!P4 STG.E.U8 desc[UR38][R8.64+0x18], R5 ;  /* 0x000018050800c986 */ /* 0x0001e2000c101126 */
[----:B------:R-:W-:Y:S05]  /*4050*/  @P3 BRA `(.L_x_130) ;  /* 0x00000000000c3947 */ /* 0x000fea0003800000 */
[----:B------:R-:W5:Y:S02]  /*4060*/  LDG.E.U8 R98, desc[UR38][R12.64+0x19] ;  /* 0x000019260c627981 */ /* 0x000f64000c1e1100 */
[----:B-----5:R-:W-:-:S05]  /*4070*/  PRMT R4, R98, 0x8880, RZ ;  /* 0x0000888062047816 */ /* 0x020fca00000000ff */
[----:B------:R-:W-:-:S07]  /*4080*/  IMAD R23, R4, R91, RZ ;  /* 0x0000005b04177224 */ /* 0x000fce00078e02ff */
.L_x_130:
[----:B------:R-:W-:Y:S05]  /*4090*/  BSYNC B1 ;  /* 0x0000000000017941 */ /* 0x000fea0003800000 */
.L_x_129:
[----:B------:R-:W-:Y:S01]  /*40a0*/  @!P3 IMAD R39, R39, R90, R23 ;  /* 0x0000005a2727b224 */ /* 0x000fe200078e0217 */
[----:B------:R-:W-:Y:S04]  /*40b0*/  BSSY B1, `(.L_x_131) ;  /* 0x0000006000017945 */ /* 0x000fe80003800000 */
[----:B------:R0:W-:Y:S01]  /*40c0*/  @!P3 STG.E.U8 desc[UR38][R8.64+0x19], R39 ;  /* 0x000019270800b986 */ /* 0x0001e2000c101126 */
[----:B------:R-:W-:Y:S05]  /*40d0*/  @P5 BRA `(.L_x_132) ;  /* 0x00000000000c5947 */ /* 0x000fea0003800000 */
[----:B------:R-:W5:Y:S02]  /*40e0*/  LDG.E.U8 R98, desc[UR38][R10.64+0x20] ;  /* 0x000020260a627981 */ /* 0x000f64000c1e1100 */
[----:B-----5:R-:W-:-:S05]  /*40f0*/  PRMT R4, R98, 0x8880, RZ ;  /* 0x0000888062047816 */ /* 0x020fca00000000ff */
[----:B------:R-:W-:-:S07]  /*4100*/  IMAD R23, R4, R91, RZ ;  /* 0x0000005b04177224 */ /* 0x000fce00078e02ff */
.L_x_132:
[----:B------:R-:W-:Y:S05]  /*4110*/  BSYNC B1 ;  /* 0x0000000000017941 */ /* 0x000fea0003800000 */
.L_x_131:
[----:B0-----:R-:W-:Y:S01]  /*4120*/  @!P5 IMAD R5, R40, R90, R23 ;  /* 0x0000005a2805d224 */ /* 0x001fe200078e0217 */
[----:B------:R-:W-:Y:S04]  /*4130*/  BSSY B1, `(.L_x_133) ;  /* 0x0000006000017945 */ /* 0x000fe80003800000 */
[----:B------:R0:W-:Y:S01]  /*4140*/  @!P5 STG.E.U8 desc[UR38][R6.64+0x20], R5 ;  /* 0x000020050600d986 */ /* 0x0001e2000c101126 */
[----:B------:R-:W-:Y:S05]  /*4150*/  @P1 BRA `(.L_x_134) ;  /* 0x00000000000c1947 */ /* 0x000fea0003800000 */
[----:B------:R-:W5:Y:S02]  /*4160*/  LDG.E.U8 R98, desc[UR38][R10.64+0x21] ;  /* 0x000021260a627981 */ /* 0x000f64000c1e1100 */
[----:B-----5:R-:W-:-:S05]  /*4170*/  PRMT R4, R98, 0x8880, RZ ;  /* 0x0000888062047816 */ /* 0x020fca00000000ff */
[----:B------:R-:W-:-:S07]  /*4180*/  IMAD R23, R4, R91, RZ ;  /* 0x0000005b04177224 */ /* 0x000fce00078e02ff */
.L_x_134:
[----:B------:R-:W-:Y:S05]  /*4190*/  BSYNC B1 ;  /* 0x0000000000017941 */ /* 0x000fea0003800000 */
.L_x_133:
        /* <DEDUP_REMOVED lines=11> */
.L_x_136:
[----:B------:R-:W-:Y:S05]  /*4250*/  BSYNC B1 ;  /* 0x0000000000017941 */ /* 0x000fea0003800000 */
.L_x_135:
[----:B0-----:R-:W-:Y:S01]  /*4260*/  @!P4 IMAD R5, R42, R90, R23 ;  /* 0x0000005a2a05c224 */ /* 0x001fe200078e0217 */
[----:B------:R-:W-:Y:S04]  /*4270*/  BSSY B1, `(.L_x_137) ;  /* 0x0000006000017945 */ /* 0x000fe80003800000 */
[----:B------:R0:W-:Y:S01]  /*4280*/  @!P4 STG.E.U8 desc[UR38][R8.64+0x20], R5 ;  /* 0x000020050800c986 */ /* 0x0001e2000c101126 */
[----:B------:R-:W-:Y:S05]  /*4290*/  @P3 BRA `(.L_x_138) ;  /* 0x00000000000c3947 */ /* 0x000fea0003800000 */
[----:B------:R-:W5:Y:S02]  /*42a0*/  LDG.E.U8 R98, desc[UR38][R12.64+0x21] ;  /* 0x000021260c627981 */ /* 0x000f64000c1e1100 */
[----:B-----5:R-:W-:-:S05]  /*42b0*/  PRMT R4, R98, 0x8880, RZ ;  /* 0x0000888062047816 */ /* 0x020fca00000000ff */
[----:B------:R-:W-:-:S07]  /*42c0*/  IMAD R23, R4, R91, RZ ;  /* 0x0000005b04177224 */ /* 0x000fce00078e02ff */
.L_x_138:
[----:B------:R-:W-:Y:S05]  /*42d0*/  BSYNC B1 ;  /* 0x0000000000017941 */ /* 0x000fea0003800000 */
.L_x_137:
[----:B------:R-:W-:Y:S01]  /*42e0*/  @!P3 IMAD R43, R43, R90, R23 ;  /* 0x0000005a2b2bb224 */ /* 0x000fe200078e0217 */
[----:B------:R-:W-:Y:S04]  /*42f0*/  BSSY B1, `(.L_x_139) ;  /* 0x0000006000017945 */ /* 0x000fe80003800000 */
[----:B------:R0:W-:Y:S01]  /*4300*/  @!P3 STG.E.U8 desc[UR38][R8.64+0x21], R43 ;  /* 0x0000212b0800b986 */ /* 0x0001e2000c101126 */
[----:B------:R-:W-:Y:S05]  /*4310*/  @P5 BRA `(.L_x_140) ;  /* 0x00000000000c5947 */ /* 0x000fea0003800000 */
[----:B------:R-:W5:Y:S02]  /*4320*/  LDG.E.U8 R98, desc[UR38][R10.64+0x28] ;  /* 0x000028260a627981 */ /* 0x000f64000c1e1100 */
[----:B-----5:R-:W-:-:S05]  /*4330*/  PRMT R4, R98, 0x8880, RZ ;  /* 0x0000888062047816 */ /* 0x020fca00000000ff */
[----:B------:R-:W-:-:S07]  /*4340*/  IMAD R23, R4, R91, RZ ;  /* 0x0000005b04177224 */ /* 0x000fce00078e02ff */
.L_x_140:
[----:B------:R-:W-:Y:S05]  /*4350*/  BSYNC B1 ;  /* 0x0000000000017941 */ /* 0x000fea0003800000 */
.L_x_139:
[----:B0-----:R-:W-:Y:S01]  /*4360*/  @!P5 IMAD R5, R44, R90, R23 ;  /* 0x0000005a2c05d224 */ /* 0x001fe200078e0217 */
[----:B------:R-:W-:Y:S04]  /*4370*/  BSSY B1, `(.L_x_141) ;  /* 0x0000006000017945 */ /* 0x000fe80003800000 */
[----:B------:R0:W-:Y:S01]  /*4380*/  @!P5 STG.E.U8 desc[UR38][R6.64+0x28], R5 ;  /* 0x000028050600d986 */ /* 0x0001e2000c101126 */
[----:B------:R-:W-:Y:S05]  /*4390*/  @P1 BRA `(.L_x_142) ;  /* 0x00000000000c1947 */ /* 0x000fea0003800000 */
[----:B------:R-:W5:Y:S02]  /*43a0*/  LDG.E.U8 R98, desc[UR38][R10.64+0x29] ;  /* 0x000029260a627981 */ /* 0x000f64000c1e1100 */
[----:B-----5:R-:W-:-:S05]  /*43b0*/  PRMT R4, R98, 0x8880, RZ ;  /* 0x0000888062047816 */ /* 0x020fca00000000ff */
[----:B------:R-:W-:-:S07]  /*43c0*/  IMAD R23, R4, R91, RZ ;  /* 0x0000005b04177224 */ /* 0x000fce00078e02ff */
.L_x_142:
[----:B------:R-:W-:Y:S05]  /*43d0*/  BSYNC B1 ;  /* 0x0000000000017941 */ /* 0x000fea0003800000 */
.L_x_141:
        /* <DEDUP_REMOVED lines=11> */
.L_x_144:
[----:B------:R-:W-:Y:S05]  /*4490*/  BSYNC B1 ;  /* 0x0000000000017941 */ /* 0x000fea0003800000 */
.L_x_143:
[----:B0-----:R-:W-:Y:S01]  /*44a0*/  @!P4 IMAD R5, R46, R90, R23 ;  /* 0x0000005a2e05c224 */ /* 0x001fe200078e0217 */
[----:B------:R-:W-:Y:S04]  /*44b0*/  BSSY B1, `(.L_x_145) ;  /* 0x0000006000017945 */ /* 0x000fe80003800000 */
[----:B------:R0:W-:Y:S01]  /*44c0*/  @!P4 STG.E.U8 desc[UR38][R8.64+0x28], R5 ;  /* 0x000028050800c986 */ /* 0x0001e2000c101126 */
[----:B------:R-:W-:Y:S05]  /*44d0*/  @P3 BRA `(.L_x_146) ;  /* 0x00000000000c3947 */ /* 0x000fea0003800000 */
[----:B------:R-:W5:Y:S02]  /*44e0*/  LDG.E.U8 R98, desc[UR38][R12.64+0x29] ;  /* 0x000029260c627981 */ /* 0x000f64000c1e1100 */
[----:B-----5:R-:W-:-:S05]  /*44f0*/  PRMT R4, R98, 0x8880, RZ ;  /* 0x0000888062047816 */ /* 0x020fca00000000ff */
[----:B------:R-:W-:-:S07]  /*4500*/  IMAD R23, R4, R91, RZ ;  /* 0x0000005b04177224 */ /* 0x000fce00078e02ff */
.L_x_146:
[----:B------:R-:W-:Y:S05]  /*4510*/  BSYNC B1 ;  /* 0x0000000000017941 */ /* 0x000fea0003800000 */
.L_x_145:
[----:B------:R-:W-:Y:S01]  /*4520*/  @!P3 IMAD R47, R47, R90, R23 ;  /* 0x0000005a2f2fb224 */ /* 0x000fe200078e0217 */
[----:B------:R-:W-:Y:S04]  /*4530*/  BSSY B1, `(.L_x_147) ;  /* 0x0000006000017945 */ /* 0x000fe80003800000 */
[----:B------:R0:W-:Y:S01]  /*4540*/  @!P3 STG.E.U8 desc[UR38][R8.64+0x29], R47 ;  /* 0x0000292f0800b986 */ /* 0x0001e2000c101126 */
[----:B------:R-:W-:Y:S05]  /*4550*/  @P5 BRA `(.L_x_148) ;  /* 0x00000000000c5947 */ /* 0x000fea0003800000 */
[----:B------:R-:W5:Y:S02]  /*4560*/  LDG.E.U8 R98, desc[UR38][R10.64+0x30] ;  /* 0x000030260a627981 */ /* 0x000f64000c1e1100 */
[----:B-----5:R-:W-:-:S05]  /*4570*/  PRMT R4, R98, 0x8880, RZ ;  /* 0x0000888062047816 */ /* 0x020fca00000000ff */
[----:B------:R-:W-:-:S07]  /*4580*/  IMAD R23, R4, R91, RZ ;  /* 0x0000005b04177224 */ /* 0x000fce00078e02ff */
.L_x_148:
[----:B------:R-:W-:Y:S05]  /*4590*/  BSYNC B1 ;  /* 0x0000000000017941 */ /* 0x000fea0003800000 */
.L_x_147:
[----:B0-----:R-:W-:Y:S01]  /*45a0*/  @!P5 IMAD R5, R48, R90, R23 ;  /* 0x0000005a3005d224 */ /* 0x001fe200078e0217 */
[----:B------:R-:W-:Y:S04]  /*45b0*/  BSSY B1, `(.L_x_149) ;  /* 0x0000006000017945 */ /* 0x000fe80003800000 */
[----:B------:R0:W-:Y:S01]  /*45c0*/  @!P5 STG.E.U8 desc[UR38][R6.64+0x30], R5 ;  /* 0x000030050600d986 */ /* 0x0001e2000c101126 */
[----:B------:R-:W-:Y:S05]  /*45d0*/  @P1 BRA `(.L_x_150) ;  /* 0x00000000000c1947 */ /* 0x000fea0003800000 */
[----:B------:R-:W5:Y:S02]  /*45e0*/  LDG.E.U8 R98, desc[UR38][R10.64+0x31] ;  /* 0x000031260a627981 */ /* 0x000f64000c1e1100 */
[----:B-----5:R-:W-:-:S05]  /*45f0*/  PRMT R4, R98, 0x8880, RZ ;  /* 0x0000888062047816 */ /* 0x020fca00000000ff */
[----:B------:R-:W-:-:S07]  /*4600*/  IMAD R23, R4, R91, RZ ;  /* 0x0000005b04177224 */ /* 0x000fce00078e02ff */
.L_x_150:
[----:B------:R-:W-:Y:S05]  /*4610*/  BSYNC B1 ;  /* 0x0000000000017941 */ /* 0x000fea0003800000 */
.L_x_149:
[----:B------:R-:W-:Y:S01]  /*4620*/  ISETP.LT.OR P4, PT, R3, 0x31, !P0 ;  /* 0x000000310300780c */ /* 0x000fe20004781670 */
[----:B------:R-:W-:Y:S01]  /*4630*/  @!P1 IMAD R49, R49, R90, R23 ;  /* 0x0000005a31319224 */ /* 0x000fe200078e0217 */
[----:B------:R-:W-:Y:S01]  /*4640*/  BSSY B1, `(.L_x_151) ;  /* 0x000000a000017945 */ /* 0x000fe20003800000 */
[C---:B------:R-:W-:Y:S02]  /*4650*/  ISETP.LT.OR P3, PT, R3.reuse, 0x32, !P0 ;  /* 0x000000320300780c */ /* 0x040fe40004761670 */
[C---:B------:R-:W-:Y:S01]  /*4660*/  ISETP.LT.OR P5, PT, R3.reuse, 0x39, !P0 ;  /* 0x000000390300780c */ /* 0x040fe200047a1670 */
[----:B------:R0:W-:Y:S01]  /*4670*/  @!P1 STG.E.U8 desc[UR38][R6.64+0x31], R49 ;  /* 0x0000313106009986 */ /* 0x0001e2000c101126 */
[C---:B------:R-:W-:Y:S02]  /*4680*/  ISETP.LT.OR P1, PT, R3.reuse, 0x39, !P2 ;  /* 0x000000390300780c */ /* 0x040fe40005721670 */
[----:B------:R-:W-:-:S04]  /*4690*/  ISETP.LT.OR P2, PT, R3, 0x3a, !P2 ;  /* 0x0000003a0300780c */ /* 0x000fc80005741670 */
[----:B------:R-:W-:Y:S09]  /*46a0*/  @P4 BRA `(.L_x_152) ;  /* 0x00000000000c4947 */ /* 0x000ff20003800000 */
[----:B------:R-:W5:Y:S02]  /*46b0*/  LDG.E.U8 R98, desc[UR38][R12.64+0x30] ;  /* 0x000030260c627981 */ /* 0x000f64000c1e1100 */
[----:B-----5:R-:W-:-:S05]  /*46c0*/  PRMT R4, R98, 0x8880, RZ ;  /* 0x0000888062047816 */ /* 0x020fca00000000ff */
[----:B------:R-:W-:-:S07]  /*46d0*/  IMAD R23, R4, R91, RZ ;  /* 0x0000005b04177224 */ /* 0x000fce00078e02ff */
.L_x_152:
[----:B------:R-:W-:Y:S05]  /*46e0*/  BSYNC B1 ;  /* 0x0000000000017941 */ /* 0x000fea0003800000 */
.L_x_151:
[----:B0-----:R-:W-:Y:S01]  /*46f0*/  @!P4 IMAD R5, R50, R90, R23 ;  /* 0x0000005a3205c224 */ /* 0x001fe200078e0217 */
[----:B------:R-:W-:Y:S04]  /*4700*/  BSSY B1, `(.L_x_153) ;  /* 0x0000006000017945 */ /* 0x000fe80003800000 */
[----:B------:R0:W-:Y:S01]  /*4710*/  @!P4 STG.E.U8 desc[UR38][R8.64+0x30], R5 ;  /* 0x000030050800c986 */ /* 0x0001e2000c101126 */
[----:B------:R-:W-:Y:S05]  /*4720*/  @P3 BRA `(.L_x_154) ;  /* 0x00000000000c3947 */ /* 0x000fea0003800000 */
[----:B------:R-:W5:Y:S02]  /*4730*/  LDG.E.U8 R98, desc[UR38][R12.64+0x31] ;  /* 0x000031260c627981 */ /* 0x000f64000c1e1100 */
[----:B-----5:R-:W-:-:S05]  /*4740*/  PRMT R4, R98, 0x8880, RZ ;  /* 0x0000888062047816 */ /* 0x020fca00000000ff */
[----:B------:R-:W-:-:S07]  /*4750*/  IMAD R23, R4, R91, RZ ;  /* 0x0000005b04177224 */ /* 0x000fce00078e02ff */
.L_x_154:
[----:B------:R-:W-:Y:S05]  /*4760*/  BSYNC B1 ;  /* 0x0000000000017941 */ /* 0x000fea0003800000 */
.L_x_153:
[----:B------:R-:W-:Y:S01]  /*4770*/  @!P3 IMAD R51, R51, R90, R23 ;  /* 0x0000005a3333b224 */ /* 0x000fe200078e0217 */
[----:B------:R-:W-:Y:S04]  /*4780*/  BSSY B1, `(.L_x_155) ;  /* 0x0000006000017945 */ /* 0x000fe80003800000 */
[----:B------:R0:W-:Y:S01]  /*4790*/  @!P3 STG.E.U8 desc[UR38][R8.64+0x31], R51 ;  /* 0x000031330800b986 */ /* 0x0001e2000c101126 */
[----:B------:R-:W-:Y:S05]  /*47a0*/  @P1 BRA `(.L_x_156) ;  /* 0x00000000000c1947 */ /* 0x000fea0003800000 */
[----:B------:R-:W5:Y:S02]  /*47b0*/  LDG.E.U8 R98, desc[UR38][R10.64+0x38] ;  /* 0x000038260a627981 */ /* 0x000f64000c1e1100 */
[----:B-----5:R-:W-:-:S05]  /*47c0*/  PRMT R4, R98, 0x8880, RZ ;  /* 0x0000888062047816 */ /* 0x020fca00000000ff */
[----:B------:R-:W-:-:S07]  /*47d0*/  IMAD R23, R4, R91, RZ ;  /* 0x0000005b04177224 */ /* 0x000fce00078e02ff */
.L_x_156:
[----:B------:R-:W-:Y:S05]  /*47e0*/  BSYNC B1 ;  /* 0x0000000000017941 */ /* 0x000fea0003800000 */
.L_x_155:
[----:B0-----:R-:W-:Y:S01]  /*47f0*/  @!P1 IMAD R5, R52, R90, R23 ;  /* 0x0000005a34059224 */ /* 0x001fe200078e0217 */
[----:B------:R-:W-:Y:S04]  /*4800*/  BSSY B1, `(.L_x_157) ;  /* 0x0000006000017945 */ /* 0x000fe80003800000 */
[----:B------:R0:W-:Y:S01]  /*4810*/  @!P1 STG.E.U8 desc[UR38][R6.64+0x38], R5 ;  /* 0x0000380506009986 */ /* 0x0001e2000c101126 */
[----:B------:R-:W-:Y:S05]  /*4820*/  @P2 BRA `(.L_x_158) ;  /* 0x00000000000c2947 */ /* 0x000fea0003800000 */
[----:B------:R-:W5:Y:S02]  /*4830*/  LDG.E.U8 R98, desc[UR38][R10.64+0x39] ;  /* 0x000039260a627981 */ /* 0x000f64000c1e1100 */
[----:B-----5:R-:W-:-:S05]  /*4840*/  PRMT R4, R98, 0x8880, RZ ;  /* 0x0000888062047816 */ /* 0x020fca00000000ff */
[----:B------:R-:W-:-:S07]  /*4850*/  IMAD R23, R4, R91, RZ ;  /* 0x0000005b04177224 */ /* 0x000fce00078e02ff */
.L_x_158:
[----:B------:R-:W-:Y:S05]  /*4860*/  BSYNC B1 ;  /* 0x0000000000017941 */ /* 0x000fea0003800000 */
.L_x_157:
[----:B------:R-:W-:Y:S01]  /*4870*/  @!P2 IMAD R53, R53, R90, R23 ;  /* 0x0000005a3535a224 */ /* 0x000fe200078e0217 */
[----:B------:R-:W-:Y:S04]  /*4880*/  BSSY B1, `(.L_x_159) ;  /* 0x0000006000017945 */ /* 0x000fe80003800000 */
[----:B------:R0:W-:Y:S01]  /*4890*/  @!P2 STG.E.U8 desc[UR38][R6.64+0x39], R53 ;  /* 0x000039350600a986 */ /* 0x0001e2000c101126 */
[----:B------:R-:W-:Y:S05]  /*48a0*/  @P5 BRA `(.L_x_160) ;  /* 0x00000000000c5947 */ /* 0x000fea0003800000 */
[----:B------:R-:W5:Y:S02]  /*48b0*/  LDG.E.U8 R98, desc[UR38][R12.64+0x38] ;  /* 0x000038260c627981 */ /* 0x000f64000c1e1100 */
[----:B-----5:R-:W-:-:S05]  /*48c0*/  PRMT R4, R98, 0x8880, RZ ;  /* 0x0000888062047816 */ /* 0x020fca00000000ff */
[----:B------:R-:W-:-:S07]  /*48d0*/  IMAD R23, R4, R91, RZ ;  /* 0x0000005b04177224 */ /* 0x000fce00078e02ff */
.L_x_160:
[----:B------:R-:W-:Y:S05]  /*48e0*/  BSYNC B1 ;  /* 0x0000000000017941 */ /* 0x000fea0003800000 */
.L_x_159:
[----:B0-----:R-:W-:Y:S01]  /*48f0*/  @!P5 IMAD R5, R54, R90, R23 ;  /* 0x0000005a3605d224 */ /* 0x001fe200078e0217 */
[----:B------:R-:W-:Y:S01]  /*4900*/  ISETP.LT.OR P0, PT, R3, 0x3a, !P0 ;  /* 0x0000003a0300780c */ /* 0x000fe20004701670 */
[----:B------:R-:W-:Y:S03]  /*4910*/  BSSY B1, `(.L_x_161) ;  /* 0x0000006000017945 */ /* 0x000fe60003800000 */
[----:B------:R0:W-:Y:S09]  /*4920*/  @!P5 STG.E.U8 desc[UR38][R8.64+0x38], R5 ;  /* 0x000038050800d986 */ /* 0x0001f2000c101126 */
[----:B------:R-:W-:Y:S05]  /*4930*/  @P0 BRA `(.L_x_162) ;  /* 0x00000000000c0947 */ /* 0x000fea0003800000 */
[----:B------:R-:W5:Y:S02]  /*4940*/  LDG.E.U8 R98, desc[UR38][R12.64+0x39] ;  /* 0x000039260c627981 */ /* 0x000f64000c1e1100 */
[----:B-----5:R-:W-:-:S05]  /*4950*/  PRMT R4, R98, 0x8880, RZ ;  /* 0x0000888062047816 */ /* 0x020fca00000000ff */
[----:B------:R-:W-:-:S07]  /*4960*/  IMAD R23, R4, R91, RZ ;  /* 0x0000005b04177224 */ /* 0x000fce00078e02ff */
.L_x_162:
[----:B------:R-:W-:Y:S05]  /*4970*/  BSYNC B1 ;  /* 0x0000000000017941 */ /* 0x000fea0003800000 */
.L_x_161:
[----:B------:R-:W-:Y:S01]  /*4980*/  IMAD R23, R55, R90, R23 ;  /* 0x0000005a37177224 */ /* 0x000fe200078e0217 */
[----:B------:R-:W-:Y:S06]  /*4990*/  @P0 BRA `(.L_x_163) ;  /* 0x0000000c00180947 */ /* 0x000fec0003800000 */
[----:B------:R0:W-:Y:S01]  /*49a0*/  STG.E.U8 desc[UR38][R8.64+0x39], R23 ;  /* 0x0000391708007986 */ /* 0x0001e2000c101126 */
[----:B------:R-:W-:Y:S05]  /*49b0*/  BRA `(.L_x_163) ;  /* 0x0000000c00107947 */ /* 0x000fea0003800000 */
.L_x_34:
[C---:B------:R-:W-:Y:S02]  /*49c0*/  ISETP.GE.AND P2, PT, R99.reuse, 0x1, PT ;  /* 0x000000016300780c */ /* 0x040fe40003f46270 */
[----:B------:R-:W-:Y:S02]  /*49d0*/  ISETP.GE.AND P1, PT, R99, 0x9, PT ;  /* 0x000000096300780c */ /* 0x000fe40003f26270 */
[C---:B------:R-:W-:Y:S02]  /*49e0*/  ISETP.LT.OR P4, PT, R3.reuse, 0x1, !P2 ;  /* 0x000000010300780c */ /* 0x040fe40005781670 */
[C---:B------:R-:W-:Y:S02]  /*49f0*/  ISETP.LT.OR P5, PT, R3.reuse, 0x2, !P2 ;  /* 0x000000020300780c */ /* 0x040fe400057a1670 */
[C---:B------:R-:W-:Y:S02]  /*4a00*/  ISETP.LT.OR P0, PT, R3.reuse, 0x1, !P1 ;  /* 0x000000010300780c */ /* 0x040fe40004f01670 */
[----:B------:R-:W-:-:S07]  /*4a10*/  ISETP.LT.OR P3, PT, R3, 0x2, !P1 ;  /* 0x000000020300780c */ /* 0x000fce0004f61670 */
[-C--:B------:R-:W-:Y:S02]  /*4a20*/  @!P4 IMAD R11, R56, R90.reuse, RZ ;  /* 0x0000005a380bc224 */ /* 0x080fe400078e02ff */
[-C--:B------:R-:W-:Y:S02]  /*4a30*/  @!P5 IMAD R57, R57, R90.reuse, RZ ;  /* 0x0000005a3939d224 */ /* 0x080fe400078e02ff */
[-C--:B------:R-:W-:Y:S01]  /*4a40*/  @!P0 IMAD R13, R58, R90.reuse, RZ ;  /* 0x0000005a3a0d8224 */ /* 0x080fe200078e02ff */
[----:B------:R0:W-:Y:S01]  /*4a50*/  @!P4 STG.E.U8 desc[UR38][R14.64], R11 ;  /* 0x0000000b0e00c986 */ /* 0x0001e2000c101126 */
[----:B------:R-:W-:Y:S01]  /*4a60*/  ISETP.LT.OR P4, PT, R3, 0x9, !P2 ;  /* 0x000000090300780c */ /* 0x000fe20005781670 */
[----:B------:R-:W-:Y:S02]  /*4a70*/  @!P3 IMAD R59, R59, R90, RZ ;  /* 0x0000005a3b3bb224 */ /* 0x000fe400078e02ff */
[----:B------:R-:W-:Y:S01]  /*4a80*/  @!P5 STG.E.U8 desc[UR38][R14.64+0x1], R57 ;  /* 0x000001390e00d986 */ /* 0x000fe2000c101126 */
[----:B------:R-:W-:-:S03]  /*4a90*/  ISETP.LT.OR P5, PT, R3, 0xa, !P2 ;  /* 0x0000000a0300780c */ /* 0x000fc600057a1670 */
[----:B------:R1:W-:Y:S01]  /*4aa0*/  @!P0 STG.E.U8 desc[UR38][R4.64], R13 ;  /* 0x0000000d04008986 */ /* 0x0003e2000c101126 */
[----:B------:R-:W-:-:S03]  /*4ab0*/  ISETP.LT.OR P0, PT, R3, 0x9, !P1 ;  /* 0x000000090300780c */ /* 0x000fc60004f01670 */
[----:B------:R-:W-:Y:S01]  /*4ac0*/  @!P3 STG.E.U8 desc[UR38][R4.64+0x1], R59 ;  /* 0x0000013b0400b986 */ /* 0x000fe2000c101126 */
[----:B------:R-:W-:Y:S01]  /*4ad0*/  ISETP.LT.OR P3, PT, R3, 0xa, !P1 ;  /* 0x0000000a0300780c */ /* 0x000fe20004f61670 */
[----:B------:R-:W-:-:S04]  /*4ae0*/  @!P4 IMAD R21, R60, R90, RZ ;  /* 0x0000005a3c15c224 */ /* 0x000fc800078e02ff */
[-C--:B------:R-:W-:Y:S01]  /*4af0*/  @!P5 IMAD R61, R61, R90.reuse, RZ ;  /* 0x0000005a3d3dd224 */ /* 0x080fe200078e02ff */
[----:B------:R2:W-:Y:S01]  /*4b00*/  @!P4 STG.E.U8 desc[UR38][R14.64+0x8], R21 ;  /* 0x000008150e00c986 */ /* 0x0005e2000c101126 */
[C---:B------:R-:W-:Y:S02]  /*4b10*/  ISETP.LT.OR P4, PT, R3.reuse, 0x11, !P2 ;  /* 0x000000110300780c */ /* 0x040fe40005781670 */
[-C--:B0-----:R-:W-:Y:S01]  /*4b20*/  @!P0 IMAD R11, R62, R90.reuse, RZ ;  /* 0x0000005a3e0b8224 */ /* 0x081fe200078e02ff */
[----:B------:R-:W-:Y:S01]  /*4b30*/  @!P5 STG.E.U8 desc[UR38][R14.64+0x9], R61 ;  /* 0x0000093d0e00d986 */ /* 0x000fe2000c101126 */
[----:B------:R-:W-:Y:S02]  /*4b40*/  ISETP.LT.OR P5, PT, R3, 0x12, !P2 ;  /* 0x000000120300780c */ /* 0x000fe400057a1670 */
[----:B------:R-:W-:Y:S01]  /*4b50*/  @!P3 IMAD R63, R63, R90, RZ ;  /* 0x0000005a3f3fb224 */ /* 0x000fe200078e02ff */
[----:B------:R0:W-:Y:S01]  /*4b60*/  @!P0 STG.E.U8 desc[UR38][R4.64+0x8], R11 ;  /* 0x0000080b04008986 */ /* 0x0001e2000c101126 */
[----:B------:R-:W-:-:S03]  /*4b70*/  ISETP.LT.OR P0, PT, R3, 0x11, !P1 ;  /* 0x000000110300780c */ /* 0x000fc60004f01670 */
[----:B------:R-:W-:Y:S01]  /*4b80*/  @!P3 STG.E.U8 desc[UR38][R4.64+0x9], R63 ;  /* 0x0000093f0400b986 */ /* 0x000fe2000c101126 */
[----:B------:R-:W-:Y:S01]  /*4b90*/  ISETP.LT.OR P3, PT, R3, 0x12, !P1 ;  /* 0x000000120300780c */ /* 0x000fe20004f61670 */
[----:B-1----:R-:W-:-:S04]  /*4ba0*/  @!P4 IMAD R13, R64, R90, RZ ;  /* 0x0000005a400dc224 */ /* 0x002fc800078e02ff */
[-C--:B------:R-:W-:Y:S01]  /*4bb0*/  @!P5 IMAD R65, R65, R90.reuse, RZ ;  /* 0x0000005a4141d224 */ /* 0x080fe200078e02ff */
[----:B------:R1:W-:Y:S01]  /*4bc0*/  @!P4 STG.E.U8 desc[UR38][R14.64+0x10], R13 ;  /* 0x0000100d0e00c986 */ /* 0x0003e2000c101126 */
[C---:B------:R-:W-:Y:S02]  /*4bd0*/  ISETP.LT.OR P4, PT, R3.reuse, 0x19, !P2 ;  /* 0x000000190300780c */ /* 0x040fe40005781670 */
[-C--:B--2---:R-:W-:Y:S01]  /*4be0*/  @!P0 IMAD R21, R66, R90.reuse, RZ ;  /* 0x0000005a42158224 */ /* 0x084fe200078e02ff */
[----:B------:R-:W-:Y:S01]  /*4bf0*/  @!P5 STG.E.U8 desc[UR38][R14.64+0x11], R65 ;  /* 0x000011410e00d986 */ /* 0x000fe2000c101126 */
[----:B------:R-:W-:Y:S02]  /*4c00*/  ISETP.LT.OR P5, PT, R3, 0x1a, !P2 ;  /* 0x0000001a0300780c */ /* 0x000fe400057a1670 */
[----:B------:R-:W-:Y:S01]  /*4c10*/  @!P3 IMAD R67, R67, R90, RZ ;  /* 0x0000005a4343b224 */ /* 0x000fe200078e02ff */
[----:B------:R2:W-:Y:S01]  /*4c20*/  @!P0 STG.E.U8 desc[UR38][R4.64+0x10], R21 ;  /* 0x0000101504008986 */ /* 0x0005e2000c101126 */
[----:B------:R-:W-:-:S03]  /*4c30*/  ISETP.LT.OR P0, PT, R3, 0x19, !P1 ;  /* 0x000000190300780c */ /* 0x000fc60004f01670 */
[----:B------:R-:W-:Y:S01]  /*4c40*/  @!P3 STG.E.U8 desc[UR38][R4.64+0x11], R67 ;  /* 0x000011430400b986 */ /* 0x000fe2000c101126 */
[----:B------:R-:W-:Y:S01]  /*4c50*/  ISETP.LT.OR P3, PT, R3, 0x1a, !P1 ;  /* 0x0000001a0300780c */ /* 0x000fe20004f61670 */
[----:B0-----:R-:W-:-:S04]  /*4c60*/  @!P4 IMAD R11, R68, R90, RZ ;  /* 0x0000005a440bc224 */ /* 0x001fc800078e02ff */
[-C--:B------:R-:W-:Y:S01]  /*4c70*/  @!P5 IMAD R69, R69, R90.reuse, RZ ;  /* 0x0000005a4545d224 */ /* 0x080fe200078e02ff */
[----:B------:R0:W-:Y:S01]  /*4c80*/  @!P4 STG.E.U8 desc[UR38][R14.64+0x18], R11 ;  /* 0x0000180b0e00c986 */ /* 0x0001e2000c101126 */
[C---:B------:R-:W-:Y:S02]  /*4c90*/  ISETP.LT.OR P4, PT, R3.reuse, 0x21, !P2 ;  /* 0x000000210300780c */ /* 0x040fe40005781670 */
[-C--:B-1----:R-:W-:Y:S01]  /*4ca0*/  @!P0 IMAD R13, R70, R90.reuse, RZ ;  /* 0x0000005a460d8224 */ /* 0x082fe200078e02ff */
[----:B------:R-:W-:Y:S01]  /*4cb0*/  @!P5 STG.E.U8 desc[UR38][R14.64+0x19], R69 ;  /* 0x000019450e00d986 */ /* 0x000fe2000c101126 */
[----:B------:R-:W-:Y:S02]  /*4cc0*/  ISETP.LT.OR P5, PT, R3, 0x22, !P2 ;  /* 0x000000220300780c */ /* 0x000fe400057a1670 */
[----:B------:R-:W-:Y:S01]  /*4cd0*/  @!P3 IMAD R71, R71, R90, RZ ;  /* 0x0000005a4747b224 */ /* 0x000fe200078e02ff */
[----:B------:R1:W-:Y:S01]  /*4ce0*/  @!P0 STG.E.U8 desc[UR38][R4.64+0x18], R13 ;  /* 0x0000180d04008986 */ /* 0x0003e2000c101126 */
[----:B------:R-:W-:-:S03]  /*4cf0*/  ISETP.LT.OR P0, PT, R3, 0x21, !P1 ;  /* 0x000000210300780c */ /* 0x000fc60004f01670 */
[----:B------:R-:W-:Y:S01]  /*4d00*/  @!P3 STG.E.U8 desc[UR38][R4.64+0x19], R71 ;  /* 0x000019470400b986 */ /* 0x000fe2000c101126 */
[----:B------:R-:W-:Y:S01]  /*4d10*/  ISETP.LT.OR P3, PT, R3, 0x22, !P1 ;  /* 0x000000220300780c */ /* 0x000fe20004f61670 */
[----:B--2---:R-:W-:-:S04]  /*4d20*/  @!P4 IMAD R21, R72, R90, RZ ;  /* 0x0000005a4815c224 */ /* 0x004fc800078e02ff */
        /* <DEDUP_REMOVED lines=32> */
[----:B------:R-:W-:-:S02]  /*4f30*/  ISETP.GE.AND P0, PT, R99, 0x81, PT ;  /* 0x000000816300780c */ /* 0x000fc40003f06270 */
[C---:B------:R-:W-:Y:S01]  /*4f40*/  ISETP.LT.OR P5, PT, R3.reuse, 0x39, !P1 ;  /* 0x000000390300780c */ /* 0x040fe20004fa1670 */
[----:B------:R-:W-:Y:S01]  /*4f50*/  @!P3 STG.E.U8 desc[UR38][R4.64+0x31], R83 ;  /* 0x000031530400b986 */ /* 0x000fe2000c101126 */
[C---:B------:R-:W-:Y:S01]  /*4f60*/  ISETP.LT.OR P1, PT, R3.reuse, 0x3a, !P1 ;  /* 0x0000003a0300780c */ /* 0x040fe20004f21670 */
[----:B--2---:R-:W-:Y:S01]  /*4f70*/  @!P4 IMAD R21, R84, R90, RZ ;  /* 0x0000005a5415c224 */ /* 0x004fe200078e02ff */
[----:B------:R-:W-:-:S03]  /*4f80*/  ISETP.LT.OR P3, PT, R3, 0x1, !P0 ;  /* 0x000000010300780c */ /* 0x000fc60004761670 */
[----:B------:R-:W-:Y:S01]  /*4f90*/  @!P2 IMAD R85, R85, R90, RZ ;  /* 0x0000005a5555a224 */ /* 0x000fe200078e02ff */
[----:B------:R-:W-:Y:S01]  /*4fa0*/  @!P4 STG.E.U8 desc[UR38][R14.64+0x38], R21 ;  /* 0x000038150e00c986 */ /* 0x000fe2000c101126 */
[----:B------:R-:W-:-:S03]  /*4fb0*/  ISETP.LT.OR P4, PT, R3, 0x2, !P0 ;  /* 0x000000020300780c */ /* 0x000fc60004781670 */
[----:B------:R-:W-:Y:S01]  /*4fc0*/  @!P2 STG.E.U8 desc[UR38][R14.64+0x39], R85 ;  /* 0x000039550e00a986 */ /* 0x000fe2000c101126 */
[-C--:B0-----:R-:W-:Y:S01]  /*4fd0*/  @!P5 IMAD R11, R86, R90.reuse, RZ ;  /* 0x0000005a560bd224 */ /* 0x081fe200078e02ff */
[----:B------:R-:W-:Y:S01]  /*4fe0*/  ISETP.GE.AND P2, PT, R99, 0x89, PT ;  /* 0x000000896300780c */ /* 0x000fe20003f46270 */
[-C--:B------:R-:W-:Y:S02]  /*4ff0*/  @!P1 IMAD R87, R87, R90.reuse, RZ ;  /* 0x0000005a57579224 */ /* 0x080fe400078e02ff */
[----:B-1----:R-:W-:Y:S01]  /*5000*/  @!P3 IMAD R13, R24, R90, RZ ;  /* 0x0000005a180db224 */ /* 0x002fe200078e02ff */
[----:B------:R0:W-:Y:S01]  /*5010*/  @!P5 STG.E.U8 desc[UR38][R4.64+0x38], R11 ;  /* 0x0000380b0400d986 */ /* 0x0001e2000c101126 */
[----:B------:R-:W-:-:S03]  /*5020*/  ISETP.LT.OR P5, PT, R3, 0x1, !P2 ;  /* 0x000000010300780c */ /* 0x000fc600057a1670 */
[----:B------:R-:W-:Y:S01]  /*5030*/  @!P4 IMAD R25, R25, R90, RZ ;  /* 0x0000005a1919c224 */ /* 0x000fe200078e02ff */
[----:B------:R1:W-:Y:S01]  /*5040*/  @!P1 STG.E.U8 desc[UR38][R4.64+0x39], R87 ;  /* 0x0000395704009986 */ /* 0x0003e2000c101126 */
[----:B------:R-:W-:-:S03]  /*5050*/  ISETP.LT.OR P1, PT, R3, 0x2, !P2 ;  /* 0x000000020300780c */ /* 0x000fc60005721670 */
[----:B------:R-:W-:Y:S01]  /*5060*/  @!P3 STG.E.U8 desc[UR38][R6.64], R13 ;  /* 0x0000000d0600b986 */ /* 0x000fe2000c101126 */
[----:B------:R-:W-:-:S03]  /*5070*/  ISETP.LT.OR P3, PT, R3, 0x9, !P0 ;  /* 0x000000090300780c */ /* 0x000fc60004761670 */
[----:B------:R-:W-:Y:S01]  /*5080*/  @!P4 STG.E.U8 desc[UR38][R6.64+0x1], R25 ;  /* 0x000001190600c986 */ /* 0x000fe2000c101126 */
[----:B------:R-:W-:Y:S01]  /*5090*/  ISETP.LT.OR P4, PT, R3, 0xa, !P0 ;  /* 0x0000000a0300780c */ /* 0x000fe20004781670 */
[----:B0-----:R-:W-:-:S04]  /*50a0*/  @!P5 IMAD R11, R26, R90, RZ ;  /* 0x0000005a1a0bd224 */ /* 0x001fc800078e02ff */
[-C--:B------:R-:W-:Y:S01]  /*50b0*/  @!P1 IMAD R27, R27, R90.reuse, RZ ;  /* 0x0000005a1b1b9224 */ /* 0x080fe200078e02ff */
[----:B------:R0:W-:Y:S01]  /*50c0*/  @!P5 STG.E.U8 desc[UR38][R8.64], R11 ;  /* 0x0000000b0800d986 */ /* 0x0001e2000c101126 */
[C---:B------:R-:W-:Y:S02]  /*50d0*/  ISETP.LT.OR P5, PT, R3.reuse, 0x9, !P2 ;  /* 0x000000090300780c */ /* 0x040fe400057a1670 */
[-C--:B------:R-:W-:Y:S01]  /*50e0*/  @!P3 IMAD R15, R28, R90.reuse, RZ ;  /* 0x0000005a1c0fb224 */ /* 0x080fe200078e02ff */
[----:B------:R-:W-:Y:S01]  /*50f0*/  @!P1 STG.E.U8 desc[UR38][R8.64+0x1], R27 ;  /* 0x0000011b08009986 */ /* 0x000fe2000c101126 */
[----:B------:R-:W-:Y:S02]  /*5100*/  ISETP.LT.OR P1, PT, R3, 0xa, !P2 ;  /* 0x0000000a0300780c */ /* 0x000fe40005721670 */
[----:B------:R-:W-:Y:S01]  /*5110*/  @!P4 IMAD R29, R29, R90, RZ ;  /* 0x0000005a1d1dc224 */ /* 0x000fe200078e02ff */
[----:B------:R-:W-:Y:S01]  /*5120*/  @!P3 STG.E.U8 desc[UR38][R6.64+0x8], R15 ;  /* 0x0000080f0600b986 */ /* 0x000fe2000c101126 */
[----:B------:R-:W-:-:S03]  /*5130*/  ISETP.LT.OR P3, PT, R3, 0x11, !P0 ;  /* 0x000000110300780c */ /* 0x000fc60004761670 */
[----:B------:R-:W-:Y:S01]  /*5140*/  @!P4 STG.E.U8 desc[UR38][R6.64+0x9], R29 ;  /* 0x0000091d0600c986 */ /* 0x000fe2000c101126 */
[----:B------:R-:W-:Y:S01]  /*5150*/  ISETP.LT.OR P4, PT, R3, 0x12, !P0 ;  /* 0x000000120300780c */ /* 0x000fe20004781670 */
[----:B-1----:R-:W-:-:S04]  /*5160*/  @!P5 IMAD R5, R30, R90, RZ ;  /* 0x0000005a1e05d224 */ /* 0x002fc800078e02ff */
[-C--:B------:R-:W-:Y:S01]  /*5170*/  @!P1 IMAD R31, R31, R90.reuse, RZ ;  /* 0x0000005a1f1f9224 */ /* 0x080fe200078e02ff */
[----:B------:R1:W-:Y:S01]  /*5180*/  @!P5 STG.E.U8 desc[UR38][R8.64+0x8], R5 ;  /* 0x000008050800d986 */ /* 0x0003e2000c101126 */
[C---:B------:R-:W-:Y:S02]  /*5190*/  ISETP.LT.OR P5, PT, R3.reuse, 0x11, !P2 ;  /* 0x000000110300780c */ /* 0x040fe400057a1670 */
[-C--:B0-----:R-:W-:Y:S01]  /*51a0*/  @!P3 IMAD R11, R32, R90.reuse, RZ ;  /* 0x0000005a200bb224 */ /* 0x081fe200078e02ff */
        /* <DEDUP_REMOVED lines=11> */
[-C--:B------:R-:W-:Y:S01]  /*5260*/  @!P3 IMAD R13, R36, R90.reuse, RZ ;  /* 0x0000005a240db224 */ /* 0x080fe200078e02ff */
        /* <DEDUP_REMOVED lines=32> */
[----:B------:R-:W-:-:S04]  /*5470*/  @!P1 IMAD R11, R46, R90, RZ ;  /* 0x0000005a2e0b9224 */ /* 0x000fc800078e02ff */
[-C--:B------:R-:W-:Y:S01]  /*5480*/  @!P3 IMAD R47, R47, R90.reuse, RZ ;  /* 0x0000005a2f2fb224 */ /* 0x080fe200078e02ff */
[----:B------:R1:W-:Y:S01]  /*5490*/  @!P1 STG.E.U8 desc[UR38][R8.64+0x28], R11 ;  /* 0x0000280b08009986 */ /* 0x0003e2000c101126 */
[----:B------:R-:W-:Y:S02]  /*54a0*/  ISETP.LT.OR P1, PT, R3, 0x31, !P2 ;  /* 0x000000310300780c */ /* 0x000fe40005721670 */
[----:B------:R-:W-:Y:S01]  /*54b0*/  @!P4 IMAD R49, R49, R90, RZ ;  /* 0x0000005a3131c224 */ /* 0x000fe200078e02ff */
[----:B------:R2:W-:Y:S01]  /*54c0*/  @!P3 STG.E.U8 desc[UR38][R8.64+0x29], R47 ;  /* 0x0000292f0800b986 */ /* 0x0005e2000c101126 */
[C---:B------:R-:W-:Y:S02]  /*54d0*/  ISETP.LT.OR P3, PT, R3.reuse, 0x39, !P0 ;  /* 0x000000390300780c */ /* 0x040fe40004761670 */
[C---:B------:R-:W-:Y:S01]  /*54e0*/  ISETP.LT.OR P0, PT, R3.reuse, 0x3a, !P0 ;  /* 0x0000003a0300780c */ /* 0x040fe20004701670 */
[----:B------:R2:W-:Y:S01]  /*54f0*/  @!P4 STG.E.U8 desc[UR38][R6.64+0x31], R49 ;  /* 0x000031310600c986 */ /* 0x0005e2000c101126 */
[----:B------:R-:W-:-:S03]  /*5500*/  ISETP.LT.OR P4, PT, R3, 0x32, !P2 ;  /* 0x000000320300780c */ /* 0x000fc60005781670 */
[----:B------:R2:W-:Y:S01]  /*5510*/  @!P5 STG.E.U8 desc[UR38][R6.64+0x30], R13 ;  /* 0x0000300d0600d986 */ /* 0x0005e2000c101126 */
[C---:B------:R-:W-:Y:S02]  /*5520*/  ISETP.LT.OR P5, PT, R3.reuse, 0x39, !P2 ;  /* 0x000000390300780c */ /* 0x040fe400057a1670 */
[----:B------:R-:W-:Y:S01]  /*5530*/  ISETP.LT.OR P2, PT, R3, 0x3a, !P2 ;  /* 0x0000003a0300780c */ /* 0x000fe20005741670 */
[-C--:B------:R-:W-:Y:S02]  /*5540*/  @!P1 IMAD R3, R50, R90.reuse, RZ ;  /* 0x0000005a32039224 */ /* 0x080fe400078e02ff */
[-C--:B0-----:R-:W-:Y:S02]  /*5550*/  @!P3 IMAD R5, R52, R90.reuse, RZ ;  /* 0x0000005a3405b224 */ /* 0x081fe400078e02ff */
[-C--:B------:R-:W-:Y:S01]  /*5560*/  @!P0 IMAD R53, R53, R90.reuse, RZ ;  /* 0x0000005a35358224 */ /* 0x080fe200078e02ff */
[----:B------:R2:W-:Y:S01]  /*5570*/  @!P1 STG.E.U8 desc[UR38][R8.64+0x30], R3 ;  /* 0x0000300308009986 */ /* 0x0005e2000c101126 */
[----:B------:R-:W-:-:S04]  /*5580*/  @!P4 IMAD R51, R51, R90, RZ ;  /* 0x0000005a3333c224 */ /* 0x000fc800078e02ff */
[-C--:B-1----:R-:W-:Y:S01]  /*5590*/  @!P5 IMAD R11, R54, R90.reuse, RZ ;  /* 0x0000005a360bd224 */ /* 0x082fe200078e02ff */
[----:B------:R2:W-:Y:S01]  /*55a0*/  @!P4 STG.E.U8 desc[UR38][R8.64+0x31], R51 ;  /* 0x000031330800c986 */ /* 0x0005e2000c101126 */
[----:B------:R-:W-:-:S03]  /*55b0*/  @!P2 IMAD R55, R55, R90, RZ ;  /* 0x0000005a3737a224 */ /* 0x000fc600078e02ff */
[----:B------:R2:W-:Y:S04]  /*55c0*/  @!P3 STG.E.U8 desc[UR38][R6.64+0x38], R5 ;  /* 0x000038050600b986 */ /* 0x0005e8000c101126 */
[----:B------:R2:W-:Y:S04]  /*55d0*/  @!P0 STG.E.U8 desc[UR38][R6.64+0x39], R53 ;  /* 0x0000393506008986 */ /* 0x0005e8000c101126 */
[----:B------:R2:W-:Y:S04]  /*55e0*/  @!P5 STG.E.U8 desc[UR38][R8.64+0x38], R11 ;  /* 0x0000380b0800d986 */ /* 0x0005e8000c101126 */
[----:B------:R2:W-:Y:S02]  /*55f0*/  @!P2 STG.E.U8 desc[UR38][R8.64+0x39], R55 ;  /* 0x000039370800a986 */ /* 0x0005e4000c101126 */
.L_x_163:
[----:B------:R-:W-:Y:S05]  /*5600*/  BSYNC B0 ;  /* 0x0000000000007941 */ /* 0x000fea0003800000 */
.L_x_33:
[----:B------:R-:W-:Y:S01]  /*5610*/  IADD3 R16, P0, R16, UR36, RZ ;  /* 0x0000002410107c10 */ /* 0x000fe2000ff1e0ff */
[----:B------:R-:W-:Y:S01]  /*5620*/  ULDC.64 UR4, c[0x0][0x650] ;  /* 0x0001940000047ab9 */ /* 0x000fe20000000a00 */
[----:B--2---:R-:W-:Y:S01]  /*5630*/  PRMT R3, RZ, 0x7610, R3 ;  /* 0x00007610ff037816 */ /* 0x004fe20000000003 */
[----:B------:R-:W-:Y:S01]  /*5640*/  IMAD.MOV.U32 R100, RZ, RZ, -0x1 ;  /* 0xffffffffff647424 */ /* 0x000fe200078e00ff */
[----:B------:R-:W-:Y:S01]  /*5650*/  IADD3.X R17, R17, UR42, RZ, P0, !PT ;  /* 0x0000002a11117c10 */ /* 0x000fe200087fe4ff */
[----:B0-----:R-:W-:Y:S01]  /*5660*/  IMAD.MOV.U32 R23, RZ, RZ, -0x1 ;  /* 0xffffffffff177424 */ /* 0x001fe200078e00ff */
[----:B------:R-:W-:-:S04]  /*5670*/  ISETP.GE.U32.AND P0, PT, R16, UR4, PT ;  /* 0x0000000410007c0c */ /* 0x000fc8000bf06070 */
[----:B------:R-:W-:-:S13]  /*5680*/  ISETP.GE.U32.AND.EX P0, PT, R17, UR5, PT, P0 ;  /* 0x0000000511007c0c */ /* 0x000fda000bf06100 */
[----:B------:R-:W-:Y:S05]  /*5690*/  @P0 BRA `(.L_x_164) ;  /* 0x0000000400500947 */ /* 0x000fea0003800000 */
[----:B------:R-:W0:Y:S01]  /*56a0*/  LDC.64 R10, c[0x0][0x628] ;  /* 0x00018a00ff0a7b82 */ /* 0x000e220000000a00 */
[----:B------:R-:W2:Y:S01]  /*56b0*/  S2R R12, SR_CTAID.X ;  /* 0x00000000000c7919 */ /* 0x000ea20000002500 */
[----:B----4-:R-:W-:Y:S02]  /*56c0*/  IMAD.MOV.U32 R8, RZ, RZ, R16 ;  /* 0x000000ffff087224 */ /* 0x010fe400078e0010 */
[----:B------:R-:W-:Y:S01]  /*56d0*/  IMAD.MOV.U32 R9, RZ, RZ, R17 ;  /* 0x000000ffff097224 */ /* 0x000fe200078e0011 */
[----:B------:R-:W4:Y:S03]  /*56e0*/  S2R R20, SR_CTAID.Y ;  /* 0x0000000000147919 */ /* 0x000f260000002600 */
[----:B------:R-:W1:Y:S08]  /*56f0*/  LDC R0, c[0x0][0x630] ;  /* 0x00018c00ff007b82 */ /* 0x000e700000000800 */
[----:B------:R-:W1:Y:S01]  /*5700*/  LDC.64 R14, c[0x0][0x620] ;  /* 0x00018800ff0e7b82 */ /* 0x000e620000000a00 */
[----:B0-----:R-:W-:-:S04]  /*5710*/  ISETP.NE.U32.AND P0, PT, R10, RZ, PT ;  /* 0x000000ff0a00720c */ /* 0x001fc80003f05070 */
[----:B------:R-:W-:-:S13]  /*5720*/  ISETP.NE.AND.EX P0, PT, R11, RZ, PT, P0 ;  /* 0x000000ff0b00720c */ /* 0x000fda0003f05300 */
[----:B-12-4-:R-:W-:Y:S05]  /*5730*/  @!P0 BRA `(.L_x_165) ;  /* 0x0000000000288947 */ /* 0x016fea0003800000 */
[----:B------:R-:W0:Y:S02]  /*5740*/  LDC R3, c[0x0][0x634] ;  /* 0x00018d00ff037b82 */ /* 0x000e240000000800 */
[----:B0-----:R-:W-:-:S05]  /*5750*/  IADD3 R3, P0, R16, R3, RZ ;  /* 0x0000000310037210 */ /* 0x001fca0007f1e0ff */
[----:B------:R-:W-:-:S04]  /*5760*/  IMAD.X R13, RZ, RZ, R17, P0 ;  /* 0x000000ffff0d7224 */ /* 0x000fc800000e0611 */
[----:B------:R-:W-:-:S04]  /*5770*/  IMAD.WIDE.U32 R4, R13, R10, RZ ;  /* 0x0000000a0d047225 */ /* 0x000fc800078e00ff */
[----:B---3--:R-:W-:-:S04]  /*5780*/  IMAD.WIDE.U32 R6, P0, R3, R11, R4 ;  /* 0x0000000b03067225 */ /* 0x008fc80007800004 */
[----:B------:R-:W-:-:S04]  /*5790*/  IMAD.WIDE.U32 R4, R3, R10, RZ ;  /* 0x0000000a03047225 */ /* 0x000fc800078e00ff */
[----:B------:R-:W-:Y:S01]  /*57a0*/  IMAD.X R9, RZ, RZ, RZ, P0 ;  /* 0x000000ffff097224 */ /* 0x000fe200000e06ff */
[----:B------:R-:W-:Y:S01]  /*57b0*/  IADD3 RZ, P0, R5, R6, RZ ;  /* 0x0000000605ff7210 */ /* 0x000fe20007f1e0ff */
[----:B------:R-:W-:-:S04]  /*57c0*/  IMAD.MOV.U32 R8, RZ, RZ, R7 ;  /* 0x000000ffff087224 */ /* 0x000fc800078e0007 */
[----:B------:R-:W-:-:S08]  /*57d0*/  IMAD.WIDE.U32.X R8, R13, R11, R8, P0 ;  /* 0x0000000b0d087225 */ /* 0x000fd000000e0408 */
.L_x_165:
[-CC-:B------:R-:W-:Y:S01]  /*57e0*/  SHF.R.U64 R23, R8, R0.reuse, R9.reuse ;  /* 0x0000000008177219 */ /* 0x180fe20000001209 */
[----:B------:R-:W0:Y:S01]  /*57f0*/  LDC.64 R26, c[0x0][0x640] ;  /* 0x00019000ff1a7b82 */ /* 0x000e220000000a00 */
[----:B------:R-:W-:Y:S01]  /*5800*/  SHF.R.U32.HI R0, RZ, R0, R9 ;  /* 0x00000000ff007219 */ /* 0x000fe20000011609 */
[----:B------:R-:W-:Y:S01]  /*5810*/  ULDC UR4, c[0x0][0x150] ;  /* 0x0000540000047ab9 */ /* 0x000fe20000000800 */
[----:B------:R-:W-:Y:S02]  /*5820*/  IADD3 R3, P0, RZ, -R23, RZ ;  /* 0x80000017ff037210 */ /* 0x000fe40007f1e0ff */
[----:B---3--:R-:W-:-:S03]  /*5830*/  I2FP.F32.U32 R7, R12 ;  /* 0x0000000c00077245 */ /* 0x008fc60000201000 */
[----:B------:R-:W1:Y:S01]  /*5840*/  LDC R6, c[0x0][0x618] ;  /* 0x00018600ff067b82 */ /* 0x000e620000000800 */
[----:B------:R-:W-:Y:S02]  /*5850*/  IMAD.X R5, RZ, RZ, ~R0, P0 ;  /* 0x000000ffff057224 */ /* 0x000fe400000e0e00 */
[----:B------:R-:W-:Y:S01]  /*5860*/  FMUL R7, R7, UR4 ;  /* 0x0000000407077c20 */ /* 0x000fe20008400000 */
[----:B------:R-:W-:Y:S01]  /*5870*/  ULDC UR4, c[0x0][0x154] ;  /* 0x0000550000047ab9 */ /* 0x000fe20000000800 */
[-C--:B------:R-:W-:Y:S02]  /*5880*/  IMAD R0, R5, R14.reuse, RZ ;  /* 0x0000000e05007224 */ /* 0x080fe400078e02ff */
[C---:B------:R-:W-:Y:S01]  /*5890*/  IMAD.WIDE.U32 R4, R3.reuse, R14, R16 ;  /* 0x0000000e03047225 */ /* 0x040fe200078e0010 */
[----:B------:R-:W2:Y:S01]  /*58a0*/  LDC R8, c[0x0][0x608] ;  /* 0x00018200ff087b82 */ /* 0x000ea20000000800 */
[----:B------:R-:W3:Y:S02]  /*58b0*/  F2I.U32.TRUNC.NTZ R7, R7 ;  /* 0x0000000700077305 */ /* 0x000ee4000020f000 */
[----:B------:R-:W-:Y:S01]  /*58c0*/  IMAD R3, R3, R15, R0 ;  /* 0x0000000f03037224 */ /* 0x000fe200078e0200 */
[----:B------:R-:W-:-:S03]  /*58d0*/  I2FP.F32.U32 R0, R20 ;  /* 0x0000001400007245 */ /* 0x000fc60000201000 */
[----:B------:R-:W-:Y:S01]  /*58e0*/  IMAD.IADD R3, R5, 0x1, R3 ;  /* 0x0000000105037824 */ /* 0x000fe200078e0203 */
[----:B------:R-:W4:Y:S01]  /*58f0*/  LDC R11, c[0x0][0x658] ;  /* 0x00019600ff0b7b82 */ /* 0x000f220000000800 */
[----:B0-----:R-:W-:-:S04]  /*5900*/  ISETP.NE.U32.AND P0, PT, R26, RZ, PT ;  /* 0x000000ff1a00720c */ /* 0x001fc80003f05070 */
[----:B------:R-:W-:-:S03]  /*5910*/  ISETP.NE.AND.EX P0, PT, R27, RZ, PT, P0 ;  /* 0x000000ff1b00720c */ /* 0x000fc60003f05300 */
[----:B------:R-:W0:Y:S01]  /*5920*/  LDC R9, c[0x0][0x144] ;  /* 0x00005100ff097b82 */ /* 0x000e220000000800 */
[-C--:B-1----:R-:W-:Y:S01]  /*5930*/  SHF.R.U64 R10, R4, R6.reuse, R3 ;  /* 0x00000006040a7219 */ /* 0x082fe20000001203 */
[----:B---3--:R-:W-:Y:S01]  /*5940*/  IMAD.MOV R7, RZ, RZ, -R7 ;  /* 0x000000ffff077224 */ /* 0x008fe200078e0a07 */
[----:B------:R-:W-:Y:S01]  /*5950*/  SHF.R.U32.HI R3, RZ, R6, R3 ;  /* 0x00000006ff037219 */ /* 0x000fe20000011603 */
[----:B------:R-:W-:-:S04]  /*5960*/  FMUL R6, R0, UR4 ;  /* 0x0000000400067c20 */ /* 0x000fc80008400000 */
[----:B------:R-:W1:Y:S01]  /*5970*/  LDC R21, c[0x0][0x148] ;  /* 0x00005200ff157b82 */ /* 0x000e620000000800 */
[----:B------:R3:W0:Y:S01]  /*5980*/  F2I.U32.TRUNC.NTZ R14, R6 ;  /* 0x00000006000e7305 */ /* 0x000622000020f000 */
[-CC-:B--2---:R-:W-:Y:S02]  /*5990*/  SHF.R.U64 R13, R10, R8.reuse, R3.reuse ;  /* 0x000000080a0d7219 */ /* 0x184fe40000001203 */
[----:B------:R-:W-:-:S04]  /*59a0*/  SHF.R.U32.HI R0, RZ, R8, R3 ;  /* 0x00000008ff007219 */ /* 0x000fc80000011603 */
[----:B------:R-:W2:Y:S01]  /*59b0*/  LDC R24, c[0x0][0x600] ;  /* 0x00018000ff187b82 */ /* 0x000ea20000000800 */
[-CC-:B----4-:R-:W-:Y:S02]  /*59c0*/  SHF.R.U64 R15, R13, R11.reuse, R0.reuse ;  /* 0x0000000b0d0f7219 */ /* 0x190fe40000001200 */
[----:B------:R-:W-:-:S03]  /*59d0*/  SHF.R.U32.HI R5, RZ, R11, R0 ;  /* 0x0000000bff057219 */ /* 0x000fc60000011600 */
[----:B------:R-:W-:Y:S02]  /*59e0*/  IMAD.MOV.U32 R4, RZ, RZ, R15 ;  /* 0x000000ffff047224 */ /* 0x000fe400078e000f */
[----:B------:R-:W4:Y:S01]  /*59f0*/  LDC R28, c[0x0][0x648] ;  /* 0x00019200ff1c7b82 */ /* 0x000f220000000800 */
[----:B0-----:R-:W-:-:S07]  /*5a00*/  IMAD R25, R9, R7, R12 ;  /* 0x0000000709197224 */ /* 0x001fce00078e020c */
[----:B------:R-:W0:Y:S08]  /*5a10*/  LDC R29, c[0x0][0x638] ;  /* 0x00018e00ff1d7b82 */ /* 0x000e300000000800 */
[----:B------:R-:W0:Y:S01]  /*5a20*/  LDC R30, c[0x0][0x610] ;  /* 0x00018400ff1e7b82 */ /* 0x000e220000000800 */
[----:B-123--:R-:W-:Y:S05]  /*5a30*/  @!P0 BRA `(.L_x_166) ;  /* 0x0000000000288947 */ /* 0x00efea0003800000 */
[----:B------:R-:W1:Y:S02]  /*5a40*/  LDC R0, c[0x0][0x64c] ;  /* 0x00019300ff007b82 */ /* 0x000e640000000800 */
[----:B-1----:R-:W-:-:S05]  /*5a50*/  IADD3 R3, P0, R15, R0, RZ ;  /* 0x000000000f037210 */ /* 0x002fca0007f1e0ff */
        /* <DEDUP_REMOVED lines=8> */
.L_x_166:
[----:B------:R-:W-:Y:S01]  /*5ae0*/  ISETP.NE.AND P0, PT, R2, 0x1, PT ;  /* 0x000000010200780c */ /* 0x000fe20003f05270 */
[----:B------:R-:W-:Y:S01]  /*5af0*/  IMAD.MOV R14, RZ, RZ, -R14 ;  /* 0x000000ffff0e7224 */ /* 0x000fe200078e0a0e */
[----:B----4-:R-:W-:Y:S01]  /*5b00*/  SHF.R.U64 R3, R4, R28, R5 ;  /* 0x0000001c04037219 */ /* 0x010fe20000001205 */
[----:B------:R-:W-:Y:S01]  /*5b10*/  VIADD R5, R24, 0xffffffff ;  /* 0xffffffff18057836 */ /* 0x000fe20000000000 */
[----:B------:R-:W-:-:S03]  /*5b20*/  LOP3.LUT R0, R13, R96, RZ, 0xc0, !PT ;  /* 0x000000600d007212 */ /* 0x000fc600078ec0ff */
[----:B------:R-:W-:Y:S01]  /*5b30*/  IMAD.MOV R4, RZ, RZ, -R3 ;  /* 0x000000ffff047224 */ /* 0x000fe200078e0a03 */
[----:B------:R-:W-:Y:S01]  /*5b40*/  LOP3.LUT R10, R10, R5, RZ, 0xc0, !PT ;  /* 0x000000050a0a7212 */ /* 0x000fe200078ec0ff */
[----:B------:R-:W-:Y:S02]  /*5b50*/  IMAD R0, R93, R3, R0 ;  /* 0x000000035d007224 */ /* 0x000fe400078e0200 */
[----:B0-----:R-:W-:Y:S02]  /*5b60*/  IMAD R3, R4, R29, R15 ;  /* 0x0000001d04037224 */ /* 0x001fe400078e020f */
[----:B------:R-:W-:Y:S02]  /*5b70*/  @P0 IMAD R25, R21, R14, R20 ;  /* 0x0000000e15190224 */ /* 0x000fe400078e0214 */
[----:B------:R-:W-:Y:S02]  /*5b80*/  IMAD R5, R3, R24, R10 ;  /* 0x0000001803057224 */ /* 0x000fe400078e020a */
[----:B------:R-:W-:-:S02]  /*5b90*/  IMAD R0, R0, R30, R25 ;  /* 0x0000001e00007224 */ /* 0x000fc400078e0219 */
[----:B------:R-:W-:-:S03]  /*5ba0*/  IMAD.MOV.U32 R4, RZ, RZ, 0x1 ;  /* 0x00000001ff047424 */ /* 0x000fc600078e00ff */
[----:B------:R-:W-:Y:S02]  /*5bb0*/  SEL R100, R5, R0, !P0 ;  /* 0x0000000005647207 */ /* 0x000fe40004000000 */
[----:B------:R-:W-:Y:S02]  /*5bc0*/  PRMT R3, R4, 0x7610, R3 ;  /* 0x0000761004037816 */ /* 0x000fe40000000003 */
[----:B------:R-:W-:-:S07]  /*5bd0*/  SEL R0, R0, R5, !P0 ;  /* 0x0000000500007207 */ /* 0x000fce0004000000 */
.L_x_164:
[----:B------:R-:W-:Y:S01]  /*5be0*/  LOP3.LUT P0, RZ, R3, 0xff, RZ, 0xc0, !PT ;  /* 0x000000ff03ff7812 */ /* 0x000fe2000780c0ff */
[----:B------:R-:W-:-:S12]  /*5bf0*/  IMAD.MOV.U32 R99, RZ, RZ, R0 ;  /* 0x000000ffff637224 */ /* 0x000fd800078e0000 */
[----:B------:R-:W-:Y:S05]  /*5c00*/  @P0 BRA `(.L_x_167) ;  /* 0xffffffb8004c0947 */ /* 0x000fea000383ffff */
[----:B------:R-:W-:Y:S05]  /*5c10*/  EXIT ;  /* 0x000000000000794d */ /* 0x000fea0003800000 */
.L_x_8:
        /* <DEDUP_REMOVED lines=26> */
.L_x_169:
[----:B------:R-:W0:Y:S01]  /*5dc0*/  LDC.64 R32, c[0x0][0x640] ;  /* 0x00019000ff207b82 */ /* 0x000e220000000a00 */
[-CC-:B------:R-:W-:Y:S01]  /*5dd0*/  SHF.R.U64 R22, R14, R8.reuse, R15.reuse ;  /* 0x000000080e167219 */ /* 0x180fe2000000120f */
[----:B------:R-:W-:Y:S01]  /*5de0*/  IMAD.MOV.U32 R25, RZ, RZ, 0x1 ;  /* 0x00000001ff197424 */ /* 0x000fe200078e00ff */
[----:B------:R-:W-:Y:S02]  /*5df0*/  SHF.R.U32.HI R7, RZ, R8, R15 ;  /* 0x00000008ff077219 */ /* 0x000fe4000001160f */
[----:B------:R-:W-:-:S03]  /*5e00*/  IADD3 R13, P0, RZ, -R22, RZ ;  /* 0x80000016ff0d7210 */ /* 0x000fc60007f1e0ff */
[----:B------:R-:W1:Y:S02]  /*5e10*/  LDC R12, c[0x0][0x618] ;  /* 0x00018600ff0c7b82 */ /* 0x000e640000000800 */
[----:B------:R-:W-:Y:S02]  /*5e20*/  IMAD.X R7, RZ, RZ, ~R7, P0 ;  /* 0x000000ffff077224 */ /* 0x000fe400000e0e07 */
[----:B------:R-:W-:-:S04]  /*5e30*/  IMAD.WIDE.U32 R10, R13, R26, R16 ;  /* 0x0000001a0d0a7225 */ /* 0x000fc800078e0010 */
[----:B------:R-:W2:Y:S01]  /*5e40*/  LDC R14, c[0x0][0x608] ;  /* 0x00018200ff0e7b82 */ /* 0x000ea20000000800 */
[----:B------:R-:W-:-:S04]  /*5e50*/  IMAD R8, R7, R26, RZ ;  /* 0x0000001a07087224 */ /* 0x000fc800078e02ff */
[----:B------:R-:W-:-:S03]  /*5e60*/  IMAD R7, R13, R27, R8 ;  /* 0x0000001b0d077224 */ /* 0x000fc600078e0208 */
[----:B------:R-:W3:Y:S01]  /*5e70*/  LDC R30, c[0x0][0x658] ;  /* 0x00019600ff1e7b82 */ /* 0x000ee20000000800 */
[----:B------:R-:W-:Y:S01]  /*5e80*/  IMAD.IADD R7, R11, 0x1, R7 ;  /* 0x000000010b077824 */ /* 0x000fe200078e0207 */
[----:B0-----:R-:W-:Y:S01]  /*5e90*/  ISETP.NE.U32.AND P0, PT, R32, RZ, PT ;  /* 0x000000ff2000720c */ /* 0x001fe20003f05070 */
[----:B------:R-:W-:-:S03]  /*5ea0*/  IMAD.MOV.U32 R11, RZ, RZ, -0x1 ;  /* 0xffffffffff0b7424 */ /* 0x000fc600078e00ff */
        /* <DEDUP_REMOVED lines=8> */
[-C--:B---3--:R-:W-:Y:S02]  /*5f30*/  SHF.L.U32 R10, R11, R30.reuse, RZ ;  /* 0x0000001e0b0a7219 */ /* 0x088fe400000006ff */
[--C-:B------:R-:W-:Y:S02]  /*5f40*/  SHF.R.U64 R28, R26, R30, R7.reuse ;  /* 0x0000001e1a1c7219 */ /* 0x100fe40000001207 */
[----:B------:R-:W-:Y:S02]  /*5f50*/  LOP3.LUT R27, RZ, R10, RZ, 0x33, !PT ;  /* 0x0000000aff1b7212 */ /* 0x000fe400078e33ff */
[----:B------:R-:W-:Y:S01]  /*5f60*/  SHF.R.U32.HI R11, RZ, R30, R7 ;  /* 0x0000001eff0b7219 */ /* 0x000fe20000011607 */
[----:B------:R-:W3:Y:S01]  /*5f70*/  LDC R29, c[0x0][0x610] ;  /* 0x00018400ff1d7b82 */ /* 0x000ee20000000800 */
[----:B------:R-:W-:Y:S01]  /*5f80*/  IMAD.MOV.U32 R10, RZ, RZ, R28 ;  /* 0x000000ffff0a7224 */ /* 0x000fe200078e001c */
[----:B------:R-:W-:Y:S06]  /*5f90*/  @!P0 BRA `(.L_x_170) ;  /* 0x0000000000288947 */ /* 0x000fec0003800000 */
        /* <DEDUP_REMOVED lines=10> */
.L_x_170:
[----:B------:R-:W-:Y:S02]  /*6040*/  ISETP.NE.AND P0, PT, R2, 0x1, PT ;  /* 0x000000010200780c */ /* 0x000fe40003f05270 */
[----:B-1----:R-:W-:Y:S01]  /*6050*/  SHF.R.U64 R8, R10, R8, R11 ;  /* 0x000000080a087219 */ /* 0x002fe2000000120b */
[----:B0-----:R-:W-:Y:S01]  /*6060*/  VIADD R11, R21, 0xffffffff ;  /* 0xffffffff150b7836 */ /* 0x001fe20000000000 */
[----:B------:R-:W-:Y:S02]  /*6070*/  SHF.L.U32 R25, R25, R30, RZ ;  /* 0x0000001e19197219 */ /* 0x000fe400000006ff */
[----:B------:R-:W-:Y:S01]  /*6080*/  LOP3.LUT R5, R26, R27, RZ, 0xc0, !PT ;  /* 0x0000001b1a057212 */ /* 0x000fe200078ec0ff */
[----:B------:R-:W-:-:S04]  /*6090*/  IMAD.MOV R7, RZ, RZ, -R8 ;  /* 0x000000ffff077224 */ /* 0x000fc800078e0a08 */
[----:B------:R-:W-:Y:S02]  /*60a0*/  IMAD R5, R25, R8, R5 ;  /* 0x0000000819057224 */ /* 0x000fe400078e0205 */
[----:B------:R-:W-:Y:S01]  /*60b0*/  @P0 IMAD R6, R9, R24, R4 ;  /* 0x0000001809060224 */ /* 0x000fe200078e0204 */
[----:B------:R-:W-:Y:S01]  /*60c0*/  LOP3.LUT R9, R20, R11, RZ, 0xc0, !PT ;  /* 0x0000000b14097212 */ /* 0x000fe200078ec0ff */
[----:B--2---:R-:W-:Y:S02]  /*60d0*/  IMAD R4, R7, R23, R28 ;  /* 0x0000001707047224 */ /* 0x004fe400078e021c */
[----:B---3--:R-:W-:Y:S02]  /*60e0*/  IMAD R6, R5, R29, R6 ;  /* 0x0000001d05067224 */ /* 0x008fe400078e0206 */
[----:B------:R-:W-:Y:S02]  /*60f0*/  IMAD R5, R4, R21, R9 ;  /* 0x0000001504057224 */ /* 0x000fe400078e0209 */
[----:B------:R-:W-:-:S02]  /*6100*/  IMAD.MOV.U32 R8, RZ, RZ, 0x1 ;  /* 0x00000001ff087424 */ /* 0x000fc400078e00ff */
[----:B------:R-:W-:Y:S01]  /*6110*/  IMAD.MOV.U32 R7, RZ, RZ, R22 ;  /* 0x000000ffff077224 */ /* 0x000fe200078e0016 */
[----:B------:R-:W-:Y:S02]  /*6120*/  SEL R21, R5, R6, !P0 ;  /* 0x0000000605157207 */ /* 0x000fe40004000000 */
[----:B------:R-:W-:-:S07]  /*6130*/  SEL R20, R6, R5, !P0 ;  /* 0x0000000506147207 */ /* 0x000fce0004000000 */
.L_x_168:
[----:B------:R-:W-:-:S08]  /*6140*/  NOP ;  /* 0x0000000000007918 */ /* 0x000fd00000000000 */
[----:B------:R-:W0:-:S00]  /*6150*/  USETMAXREG.DEALLOC.CTAPOOL 0x28 ;  /* 0x00000028000079c8 */ /* 0x000e0000080e0500 */
[----:B0-----:R-:W-:-:S13]  /*6160*/  ISETP.NE.AND P0, PT, R3, RZ, PT ;  /* 0x000000ff0300720c */ /* 0x001fda0003f05270 */
[----:B------:R-:W-:Y:S05]  /*6170*/  @P0 EXIT ;  /* 0x000000000000094d */ /* 0x000fea0003800000 */
[----:B------:R-:W-:Y:S01]  /*6180*/  LOP3.LUT P0, RZ, R8, 0xff, RZ, 0xc0, !PT ;  /* 0x000000ff08ff7812 */ /* 0x000fe2000780c0ff */
[----:B------:R-:W-:Y:S02]  /*6190*/  IMAD.MOV.U32 R3, RZ, RZ, 0x1 ;  /* 0x00000001ff037424 */ /* 0x000fe400078e00ff */
[----:B------:R-:W-:-:S10]  /*61a0*/  IMAD.MOV.U32 R8, RZ, RZ, RZ ;  /* 0x000000ffff087224 */ /* 0x000fd400078e00ff */
[----:B------:R-:W-:Y:S05]  /*61b0*/  @!P0 BRA `(.L_x_171) ;  /* 0x0000000c002c8947 */ /* 0x000fea0003800000 */
[----:B------:R-:W0:Y:S01]  /*61c0*/  LDC R3, c[0x0][0x28c] ;  /* 0x0000a300ff037b82 */ /* 0x000e220000000800 */
[----:B------:R-:W1:Y:S01]  /*61d0*/  S2R R12, SR_CgaCtaId ;  /* 0x00000000000c7919 */ /* 0x000e620000008800 */
[----:B------:R-:W-:Y:S01]  /*61e0*/  ULDC UR5, c[0x0][0x658] ;  /* 0x0001960000057ab9 */ /* 0x000fe20000000800 */
[----:B------:R-:W-:Y:S01]  /*61f0*/  UMOV UR6, 0xffffffff ;  /* 0xffffffff00067882 */ /* 0x000fe20000000000 */
[----:B------:R-:W-:Y:S01]  /*6200*/  BSSY B0, `(.L_x_171) ;  /* 0x00000c6000007945 */ /* 0x000fe20003800000 */
[----:B------:R-:W-:Y:S01]  /*6210*/  USHF.L.U32 UR6, UR6, UR5, URZ ;  /* 0x0000000506067299 */ /* 0x000fe2000800063f */
[----:B------:R-:W-:Y:S01]  /*6220*/  IMAD.MOV.U32 R10, RZ, RZ, 0x1 ;  /* 0x00000001ff0a7424 */ /* 0x000fe200078e00ff */
[----:B------:R-:W-:Y:S01]  /*6230*/  LOP3.LUT R9, R18, 0x2, RZ, 0xfc, !PT ;  /* 0x0000000212097812 */ /* 0x000fe200078efcff */
[----:B------:R-:W-:Y:S01]  /*6240*/  IMAD.MOV.U32 R8, RZ, RZ, RZ ;  /* 0x000000ffff087224 */ /* 0x000fe200078e00ff */
[----:B------:R-:W-:Y:S01]  /*6250*/  ULDC UR4, c[0x0][0x600] ;  /* 0x0001800000047ab9 */ /* 0x000fe20000000800 */
[----:B------:R-:W-:Y:S01]  /*6260*/  UMOV UR7, 0x1 ;  /* 0x0000000100077882 */ /* 0x000fe20000000000 */
[----:B------:R-:W-:-:S02]  /*6270*/  UIADD3 UR15, UR4, -0x1, URZ ;  /* 0xffffffff040f7890 */ /* 0x000fc4000fffe03f */
[----:B------:R-:W-:Y:S02]  /*6280*/  USHF.L.U32 UR17, UR7, UR5, URZ ;  /* 0x0000000507117299 */ /* 0x000fe4000800063f */
[----:B------:R-:W-:Y:S01]  /*6290*/  ULOP3.LUT UR16, URZ, UR6, URZ, 0x33, !UPT ;  /* 0x000000063f107292 */ /* 0x000fe2000f8e333f */
[----:B------:R-:W-:Y:S01]  /*62a0*/  ULDC.64 UR20, c[0x0][0x198] ;  /* 0x0000660000147ab9 */ /* 0x000fe20000000a00 */
[----:B0-----:R-:W-:-:S05]  /*62b0*/  VIADD R3, R3, 0x3f ;  /* 0x0000003f03037836 */ /* 0x001fca0000000000 */
[----:B------:R-:W-:-:S04]  /*62c0*/  SHF.R.S32.HI R4, RZ, 0x1f, R3 ;  /* 0x0000001fff047819 */ /* 0x000fc80000011403 */
[----:B------:R-:W-:Y:S01]  /*62d0*/  LEA.HI R11, R4, R3, RZ, 0x6 ;  /* 0x00000003040b7211 */ /* 0x000fe200078f30ff */
[C---:B-1----:R-:W-:Y:S02]  /*62e0*/  IMAD.SHL.U32 R4, R12.reuse, 0x800, RZ ;  /* 0x000008000c047824 */ /* 0x042fe400078e00ff */
[----:B------:R-:W-:Y:S01]  /*62f0*/  IMAD.SHL.U32 R12, R12, 0x20, RZ ;  /* 0x000000200c0c7824 */ /* 0x000fe200078e00ff */
[----:B------:R-:W-:Y:S01]  /*6300*/  SHF.R.S32.HI R11, RZ, 0x6, R11 ;  /* 0x00000006ff0b7819 */ /* 0x000fe2000001140b */
[----:B------:R-:W-:Y:S01]  /*6310*/  IMAD.MOV.U32 R3, RZ, RZ, 0x1 ;  /* 0x00000001ff037424 */ /* 0x000fe200078e00ff */
[----:B------:R-:W-:Y:S02]  /*6320*/  LOP3.LUT R4, R4, 0x800, RZ, 0xc0, !PT ;  /* 0x0000080004047812 */ /* 0x000fe400078ec0ff */
[----:B------:R-:W-:Y:S01]  /*6330*/  LOP3.LUT R12, R12, 0x20, RZ, 0xc0, !PT ;  /* 0x000000200c0c7812 */ /* 0x000fe200078ec0ff */
[----:B------:R-:W-:Y:S01]  /*6340*/  VIADD R19, R11, 0x1 ;  /* 0x000000010b137836 */ /* 0x000fe20000000000 */
[----:B------:R-:W-:-:S07]  /*6350*/  LOP3.LUT R13, R4, 0x2c180, RZ, 0xfc, !PT ;  /* 0x0002c180040d7812 */ /* 0x000fce00078efcff */
.L_x_182:
[----:B------:R-:W-:-:S03]  /*6360*/  UMOV UR4, 0xffffffff ;  /* 0xffffffff00047882 */ /* 0x000fc60000000000 */
[----:B------:R-:W-:Y:S05]  /*6370*/  BRA.DIV UR4, `(.L_x_172) ;  /* 0x0000001204a07947 */ /* 0x000fea000b800000 */
[----:B------:R-:W-:-:S13]  /*6380*/  ELECT P6, URZ, PT ;  /* 0x00000000003f782f */ /* 0x000fda00038c0000 */
.L_x_200:
[----:B------:R-:W0:Y:S01]  /*6390*/  LDC R4, c[0x0][0x28c] ;  /* 0x0000a300ff047b82 */ /* 0x000e220000000800 */
[----:B------:R-:W-:Y:S01]  /*63a0*/  BSSY B1, `(.L_x_173) ;  /* 0x0000038000017945 */ /* 0x000fe20003800000 */
[----:B0-----:R-:W-:-:S13]  /*63b0*/  ISETP.LT.OR P6, PT, R4, 0x1, !P6 ;  /* 0x000000010400780c */ /* 0x001fda00077c1670 */
[----:B------:R-:W-:Y:S05]  /*63c0*/  @P6 BRA `(.L_x_174) ;  /* 0x0000000000d46947 */ /* 0x000fea0003800000 */
[----:B------:R-:W-:Y:S02]  /*63d0*/  IMAD R21, R21, 0x40, R12 ;  /* 0x0000004015157824 */ /* 0x000fe400078e020c */
[----:B------:R-:W-:Y:S02]  /*63e0*/  IMAD.SHL.U32 R20, R20, 0x100, RZ ;  /* 0x0000010014147824 */ /* 0x000fe400078e00ff */
[----:B------:R-:W-:Y:S02]  /*63f0*/  IMAD.MOV.U32 R22, RZ, RZ, RZ ;  /* 0x000000ffff167224 */ /* 0x000fe400078e00ff */
[----:B------:R-:W-:Y:S02]  /*6400*/  IMAD.MOV.U32 R4, RZ, RZ, R19 ;  /* 0x000000ffff047224 */ /* 0x000fe400078e0013 */
[----:B------:R-:W-:Y:S02]  /*6410*/  IMAD.MOV.U32 R5, RZ, RZ, R3 ;  /* 0x000000ffff057224 */ /* 0x000fe400078e0003 */
[----:B------:R-:W-:-:S07]  /*6420*/  IMAD.MOV.U32 R6, RZ, RZ, R8 ;  /* 0x000000ffff067224 */ /* 0x000fce00078e0008 */
.L_x_177:
[----:B------:R-:W0:Y:S01]  /*6430*/  S2R R15, SR_CgaCtaId ;  /* 0x00000000000f7919 */ /* 0x000e220000008800 */
[----:B------:R-:W-:Y:S02]  /*6440*/  MOV R14, 0x400 ;  /* 0x00000400000e7802 */ /* 0x000fe40000000f00 */
[----:B------:R-:W-:Y:S02]  /*6450*/  ISETP.NE.AND P1, PT, R0, RZ, PT ;  /* 0x000000ff0000720c */ /* 0x000fe40003f25270 */
[----:B0-----:R-:W-:Y:S02]  /*6460*/  LEA R25, R15, R14, 0x18 ;  /* 0x0000000e0f197211 */ /* 0x001fe400078ec0ff */
[----:B------:R-:W-:-:S09]  /*6470*/  SHF.L.U32 R14, R5, 0x1f, RZ ;  /* 0x0000001f050e7819 */ /* 0x000fd200000006ff */
[----:B------:R-:W0:Y:S01]  /*6480*/  @!P1 LDC R15, c[0x0][0x500] ;  /* 0x00014000ff0f9b82 */ /* 0x000e220000000800 */
[----:B------:R-:W-:-:S04]  /*6490*/  IMAD R23, R6, 0x8, R25 ;  /* 0x0000000806177824 */ /* 0x000fc800078e0219 */
[----:B------:R-:W1:Y:S02]  /*64a0*/  SYNCS.PHASECHK.TRANS64.TRYWAIT P0, [R23+URZ+0x58], R14 ;  /* 0x0000580e170075a7 */ /* 0x000e64000800017f */
[----:B-1----:R-:W-:Y:S05]  /*64b0*/  @!P0 BRA `(.L_x_175) ;  /* 0x0000001000708947 */ /* 0x002fea0003800000 */
.L_x_201:
[----:B-1----:R-:W-:Y:S01]  /*64c0*/  PRMT R14, R9, 0x9910, RZ ;  /* 0x00009910090e7816 */ /* 0x002fe200000000ff */
[----:B0-----:R0:W-:Y:S03]  /*64d0*/  @!P1 SYNCS.ARRIVE.TRANS64 RZ, [R23+URZ], R15 ;  /* 0x0000000f17ff99a7 */ /* 0x0011e6000800003f */
[----:B------:R-:W-:-:S13]  /*64e0*/  ISETP.NE.AND P0, PT, R14, 0x2, PT ;  /* 0x000000020e00780c */ /* 0x000fda0003f05270 */
[----:B0-----:R-:W-:Y:S05]  /*64f0*/  @P0 BRA `(.L_x_176) ;  /* 0x0000000000040947 */ /* 0x001fea0003800000 */
[----:B------:R-:W-:Y:S01]  /*6500*/  BPT.TRAP 0x1 ;  /* 0x000000040000795c */ /* 0x000fe20000300000 */
.L_x_176:
[----:B------:R-:W-:Y:S01]  /*6510*/  R2UR UR13, R25 ;  /* 0x00000000190d72ca */ /* 0x000fe200000e0000 */
[C---:B------:R-:W-:Y:S01]  /*6520*/  IMAD R25, R6.reuse, 0x4000, R25 ;  /* 0x0000400006197824 */ /* 0x040fe200078e0219 */
[----:B------:R-:W-:Y:S01]  /*6530*/  R2UR UR9, R23 ;  /* 0x00000000170972ca */ /* 0x000fe200000e0000 */
[----:B------:R-:W-:Y:S01]  /*6540*/  IMAD R14, R6, 0x1000, R13 ;  /* 0x00001000060e7824 */ /* 0x000fe200078e020d */
[----:B------:R-:W-:Y:S01]  /*6550*/  UIADD3 UR4, UP0, UR20, 0xf0, URZ ;  /* 0x000000f014047890 */ /* 0x000fe2000ff1e03f */
[----:B------:R-:W-:Y:S01]  /*6560*/  VIADD R4, R4, 0xffffffff ;  /* 0xffffffff04047836 */ /* 0x000fe20000000000 */
[----:B------:R-:W-:Y:S01]  /*6570*/  R2UR UR5, R25 ;  /* 0x00000000190572ca */ /* 0x000fe200000e0000 */
[----:B------:R-:W-:Y:S01]  /*6580*/  UIADD3 UR22, UP1, UR20, 0x1f0, URZ ;  /* 0x000001f014167890 */ /* 0x000fe2000ff3e03f */
[----:B------:R-:W-:Y:S01]  /*6590*/  R2UR UR8, R14 ;  /* 0x000000000e0872ca */ /* 0x000fe200000e0000 */
[----:B------:R-:W-:Y:S01]  /*65a0*/  VIADD R6, R6, 0x1 ;  /* 0x0000000106067836 */ /* 0x000fe20000000000 */
[----:B------:R-:W-:Y:S01]  /*65b0*/  R2UR UR11, R20 ;  /* 0x00000000140b72ca */ /* 0x000fe200000e0000 */
[----:B------:R-:W-:Y:S01]  /*65c0*/  UIADD3.X UR23, URZ, UR21, URZ, UP1, !UPT ;  /* 0x000000153f177290 */ /* 0x000fe20008ffe43f */
[----:B------:R-:W-:Y:S01]  /*65d0*/  R2UR UR10, R22 ;  /* 0x00000000160a72ca */ /* 0x000fe200000e0000 */
[----:B------:R-:W-:Y:S01]  /*65e0*/  UMOV UR6, 0x0 ;  /* 0x0000000000067882 */ /* 0x000fe20000000000 */
[----:B------:R-:W-:Y:S01]  /*65f0*/  R2UR UR12, R7 ;  /* 0x00000000070c72ca */ /* 0x000fe200000e0000 */
[----:B------:R-:W-:Y:S01]  /*6600*/  UMOV UR7, 0x10000000 ;  /* 0x1000000000077882 */ /* 0x000fe20000000000 */
[----:B------:R-:W-:Y:S01]  /*6610*/  R2UR UR18, R21 ;  /* 0x00000000151272ca */ /* 0x000fe200000e0000 */
[----:B------:R-:W-:Y:S01]  /*6620*/  UMOV UR19, 0x30000 ;  /* 0x0003000000137882 */ /* 0x000fe20000000000 */
[----:B------:R-:W-:Y:S01]  /*6630*/  ISETP.GT.AND P1, PT, R4, 0x1, PT ;  /* 0x000000010400780c */ /* 0x000fe20003f24270 */
[----:B------:R-:W-:Y:S01]  /*6640*/  UIADD3 UR14, UR5, 0x180, URZ ;  /* 0x00000180050e7890 */ /* 0x000fe2000fffe03f */
[----:B------:R-:W-:Y:S01]  /*6650*/  ISETP.NE.AND P0, PT, R6, 0xb, PT ;  /* 0x0000000b0600780c */ /* 0x000fe20003f05270 */
[----:B------:R-:W-:Y:S01]  /*6660*/  UIADD3.X UR5, URZ, UR21, URZ, UP0, !UPT ;  /* 0x000000153f057290 */ /* 0x000fe200087fe43f */
[----:B------:R-:W-:Y:S01]  /*6670*/  VIADD R22, R22, 0x40 ;  /* 0x0000004016167836 */ /* 0x000fe20000000000 */
[----:B------:R-:W-:Y:S01]  /*6680*/  UIADD3 UR13, UR13, UR8, URZ ;  /* 0x000000080d0d7290 */ /* 0x000fe2000fffe03f */
[----:B------:R-:W-:-:S02]  /*6690*/  SEL R14, RZ, 0x1, P0 ;  /* 0x00000001ff0e7807 */ /* 0x000fc40000000000 */
[----:B------:R-:W-:Y:S01]  /*66a0*/  UMOV UR8, UR14 ;  /* 0x0000000e00087c82 */ /* 0x000fe20008000000 */
[----:B------:R-:W-:Y:S02]  /*66b0*/  SEL R6, R6, RZ, P0 ;  /* 0x000000ff06067207 */ /* 0x000fe40000000000 */
[----:B------:R-:W-:Y:S01]  /*66c0*/  LOP3.LUT R5, R5, R14, RZ, 0x3c, !PT ;  /* 0x0000000e05057212 */ /* 0x000fe200078e3cff */
[----:B------:R0:W-:Y:S02]  /*66d0*/  UTMALDG.3D [UR8], [UR4], desc[UR6] ;  /* 0x00000608040075b4 */ /* 0x0001e40008011000 */
[----:B0-----:R-:W-:Y:S01]  /*66e0*/  UMOV UR11, UR18 ;  /* 0x00000012000b7c82 */ /* 0x001fe20008000000 */
[----:B------:R-:W-:Y:S02]  /*66f0*/  UMOV UR8, UR13 ;  /* 0x0000000d00087c82 */ /* 0x000fe40008000000 */
[----:B------:R0:W-:Y:S02]  /*6700*/  UTMALDG.3D.MULTICAST [UR8], [UR22], UR19, desc[UR6] ;  /* 0x00000608160073b4 */ /* 0x0001e40008011813 */
[----:B0-----:R-:W-:Y:S05]  /*6710*/  @P1 BRA `(.L_x_177) ;  /* 0xfffffffc00441947 */ /* 0x001fea000383ffff */
.L_x_174:
[----:B------:R-:W-:Y:S05]  /*6720*/  BSYNC B1 ;  /* 0x0000000000017941 */ /* 0x000fea0003800000 */
.L_x_173:
[----:B------:R-:W-:Y:S01]  /*6730*/  LOP3.LUT P1, RZ, R10, 0xff, RZ, 0xc0, !PT ;  /* 0x000000ff0aff7812 */ /* 0x000fe2000782c0ff */
[C---:B------:R-:W-:Y:S01]  /*6740*/  IMAD.IADD R7, R11.reuse, 0x1, R8 ;  /* 0x000000010b077824 */ /* 0x040fe200078e0208 */
[----:B------:R-:W-:Y:S01]  /*6750*/  ULDC.64 UR4, c[0x0][0x650] ;  /* 0x0001940000047ab9 */ /* 0x000fe20000000a00 */
[----:B------:R-:W-:Y:S01]  /*6760*/  ISETP.GE.U32.AND P2, PT, R11, 0xb, PT ;  /* 0x0000000b0b00780c */ /* 0x000fe20003f46070 */
[----:B------:R-:W-:Y:S01]  /*6770*/  BSSY B1, `(.L_x_178) ;  /* 0x000006c000017945 */ /* 0x000fe20003800000 */
[----:B------:R-:W-:Y:S01]  /*6780*/  IMAD.MOV.U32 R20, RZ, RZ, -0x1 ;  /* 0xffffffffff147424 */ /* 0x000fe200078e00ff */
[----:B------:R-:W-:Y:S01]  /*6790*/  ISETP.GT.U32.AND P0, PT, R7, 0xa, PT ;  /* 0x0000000a0700780c */ /* 0x000fe20003f04070 */
[----:B------:R-:W-:Y:S01]  /*67a0*/  IMAD.MOV.U32 R21, RZ, RZ, -0x1 ;  /* 0xffffffffff157424 */ /* 0x000fe200078e00ff */
[----:B------:R-:W-:Y:S02]  /*67b0*/  PRMT R10, RZ, 0x7610, R10 ;  /* 0x00007610ff0a7816 */ /* 0x000fe4000000000a */
[----:B------:R-:W-:-:S03]  /*67c0*/  ISETP.LT.U32.AND P0, PT, R11, 0xb, P0 ;  /* 0x0000000b0b00780c */ /* 0x000fc60000701070 */
[----:B------:R-:W0:Y:S01]  /*67d0*/  @P1 S2R R5, SR_CgaCtaId ;  /* 0x0000000000051919 */ /* 0x000e220000008800 */
[----:B------:R-:W-:-:S04]  /*67e0*/  @P1 MOV R4, 0x400 ;  /* 0x0000040000041802 */ /* 0x000fc80000000f00 */
[----:B0-----:R-:W-:Y:S01]  /*67f0*/  @P1 LEA R6, R5, R4, 0x18 ;  /* 0x0000000405061211 */ /* 0x001fe200078ec0ff */
[----:B------:R-:W-:Y:S01]  /*6800*/  IMAD.WIDE.U32 R4, R7, -0x45d1745d, RZ ;  /* 0xba2e8ba307047825 */ /* 0x000fe200078e00ff */
[----:B------:R-:W-:Y:S02]  /*6810*/  SEL R4, RZ, 0x1, !P0 ;  /* 0x00000001ff047807 */ /* 0x000fe40004000000 */
[----:B------:R0:W-:Y:S01]  /*6820*/  @P1 SYNCS.ARRIVE.TRANS64.A1T0 RZ, [R6+URZ+0xc8], RZ ;  /* 0x0000c8ff06ff19a7 */ /* 0x0001e2000810003f */
[----:B------:R-:W-:Y:S02]  /*6830*/  IADD3 R16, P1, R16, UR36, RZ ;  /* 0x0000002410107c10 */ /* 0x000fe4000ff3e0ff */
[----:B------:R-:W-:Y:S02]  /*6840*/  LOP3.LUT R3, R3, R4, RZ, 0x3c, !PT ;  /* 0x0000000403037212 */ /* 0x000fe400078e3cff */
[----:B------:R-:W-:Y:S02]  /*6850*/  IADD3.X R17, R17, UR42, RZ, P1, !PT ;  /* 0x0000002a11117c10 */ /* 0x000fe40008ffe4ff */
[----:B------:R-:W-:-:S02]  /*6860*/  ISETP.GE.U32.AND P0, PT, R16, UR4, PT ;  /* 0x0000000410007c0c */ /* 0x000fc4000bf06070 */
[----:B0-----:R-:W-:Y:S02]  /*6870*/  SHF.R.U32.HI R6, RZ, 0x3, R5 ;  /* 0x00000003ff067819 */ /* 0x001fe40000011605 */
[----:B------:R-:W-:Y:S02]  /*6880*/  ISETP.GE.U32.AND.EX P0, PT, R17, UR5, PT, P0 ;  /* 0x0000000511007c0c */ /* 0x000fe4000bf06100 */
[----:B------:R-:W-:Y:S01]  /*6890*/  @P2 LOP3.LUT R3, R3, 0x1, R6, 0x78, !PT ;  /* 0x0000000103032812 */ /* 0x000fe200078e7806 */
[----:B------:R-:W-:Y:S01]  /*68a0*/  IMAD R8, R6, -0xb, R7 ;  /* 0xfffffff506087824 */ /* 0x000fe200078e0207 */
[----:B------:R-:W-:Y:S01]  /*68b0*/  PRMT R4, RZ, 0x7610, R4 ;  /* 0x00007610ff047816 */ /* 0x000fe20000000004 */
[----:B------:R-:W-:-:S08]  /*68c0*/  IMAD.MOV.U32 R7, RZ, RZ, -0x1 ;  /* 0xffffffffff077424 */ /* 0x000fd000078e00ff */
[----:B------:R-:W-:Y:S05]  /*68d0*/  @P0 BRA `(.L_x_179) ;  /* 0x0000000400540947 */ /* 0x000fea0003800000 */
[----:B------:R-:W0:Y:S01]  /*68e0*/  S2R R15, SR_CTAID.X ;  /* 0x00000000000f7919 */ /* 0x000e220000002500 */
[----:B------:R-:W-:Y:S01]  /*68f0*/  ULDC.64 UR4, c[0x0][0x628] ;  /* 0x00018a0000047ab9 */ /* 0x000fe20000000a00 */
[----:B------:R-:W-:Y:S01]  /*6900*/  ULDC UR7, c[0x0][0x630] ;  /* 0x00018c0000077ab9 */ /* 0x000fe20000000800 */
[----:B------:R-:W-:Y:S01]  /*6910*/  ISETP.NE.U32.AND P0, PT, RZ, UR4, PT ;  /* 0x00000004ff007c0c */ /* 0x000fe2000bf05070 */
[----:B------:R-:W1:Y:S01]  /*6920*/  S2R R20, SR_CTAID.Y ;  /* 0x0000000000147919 */ /* 0x000e620000002600 */
[----:B------:R-:W-:Y:S01]  /*6930*/  ULDC UR8, c[0x0][0x150] ;  /* 0x0000540000087ab9 */ /* 0x000fe20000000800 */
[----:B------:R-:W-:Y:S01]  /*6940*/  IMAD.MOV.U32 R4, RZ, RZ, R16 ;  /* 0x000000ffff047224 */ /* 0x000fe200078e0010 */
[----:B------:R-:W-:Y:S01]  /*6950*/  ISETP.NE.AND.EX P0, PT, RZ, UR5, PT, P0 ;  /* 0x00000005ff007c0c */ /* 0x000fe2000bf05300 */
[----:B------:R-:W-:Y:S01]  /*6960*/  IMAD.MOV.U32 R5, RZ, RZ, R17 ;  /* 0x000000ffff057224 */ /* 0x000fe200078e0011 */
[----:B0-----:R-:W-:-:S11]  /*6970*/  I2FP.F32.U32 R22, R15 ;  /* 0x0000000f00167245 */ /* 0x001fd60000201000 */
[----:B------:R-:W-:Y:S05]  /*6980*/  @!P0 BRA `(.L_x_180) ;  /* 0x0000000000288947 */ /* 0x000fea0003800000 */
[----:B------:R-:W-:Y:S02]  /*6990*/  ULDC UR6, c[0x0][0x634] ;  /* 0x00018d0000067ab9 */ /* 0x000fe40000000800 */
[----:B------:R-:W-:-:S05]  /*69a0*/  IADD3 R5, P0, R16, UR6, RZ ;  /* 0x0000000610057c10 */ /* 0x000fca000ff1e0ff */
[----:B------:R-:W-:-:S04]  /*69b0*/  IMAD.X R21, RZ, RZ, R17, P0 ;  /* 0x000000ffff157224 */ /* 0x000fc800000e0611 */
[----:B------:R-:W-:-:S04]  /*69c0*/  IMAD.WIDE.U32 R6, R21, UR4, RZ ;  /* 0x0000000415067c25 */ /* 0x000fc8000f8e00ff */
[----:B------:R-:W-:-:S04]  /*69d0*/  IMAD.WIDE.U32 R6, P0, R5, UR5, R6 ;  /* 0x0000000505067c25 */ /* 0x000fc8000f800006 */
[----:B------:R-:W-:-:S04]  /*69e0*/  IMAD.WIDE.U32 R4, R5, UR4, RZ ;  /* 0x0000000405047c25 */ /* 0x000fc8000f8e00ff */
[----:B------:R-:W-:Y:S01]  /*69f0*/  IMAD.MOV.U32 R4, RZ, RZ, R7 ;  /* 0x000000ffff047224 */ /* 0x000fe200078e0007 */
[----:B------:R-:W-:Y:S01]  /*6a00*/  IADD3 RZ, P1, R5, R6, RZ ;  /* 0x0000000605ff7210 */ /* 0x000fe20007f3e0ff */
[----:B------:R-:W-:-:S04]  /*6a10*/  IMAD.X R5, RZ, RZ, RZ, P0 ;  /* 0x000000ffff057224 */ /* 0x000fc800000e06ff */
[----:B------:R-:W-:-:S08]  /*6a20*/  IMAD.WIDE.U32.X R4, R21, UR5, R4, P1 ;  /* 0x0000000515047c25 */ /* 0x000fd000088e0404 */
.L_x_180:
[--C-:B------:R-:W-:Y:S01]  /*6a30*/  SHF.R.U64 R14, R4, UR7, R5.reuse ;  /* 0x00000007040e7c19 */ /* 0x100fe20008001205 */
[----:B------:R-:W-:Y:S01]  /*6a40*/  FMUL R22, R22, UR8 ;  /* 0x0000000816167c20 */ /* 0x000fe20008400000 */
[----:B------:R-:W-:Y:S01]  /*6a50*/  SHF.R.U32.HI R4, RZ, UR7, R5 ;  /* 0x00000007ff047c19 */ /* 0x000fe20008011605 */
[----:B------:R-:W0:Y:S01]  /*6a60*/  LDC R6, c[0x0][0x144] ;  /* 0x00005100ff067b82 */ /* 0x000e220000000800 */
[----:B------:R-:W-:Y:S01]  /*6a70*/  IADD3 R5, P0, RZ, -R14, RZ ;  /* 0x8000000eff057210 */ /* 0x000fe20007f1e0ff */
[----:B------:R-:W-:Y:S01]  /*6a80*/  ULDC UR6, c[0x0][0x154] ;  /* 0x0000550000067ab9 */ /* 0x000fe20000000800 */
[----:B-1----:R-:W-:Y:S01]  /*6a90*/  I2FP.F32.U32 R7, R20 ;  /* 0x0000001400077245 */ /* 0x002fe20000201000 */
[----:B------:R-:W1:Y:S01]  /*6aa0*/  F2I.U32.TRUNC.NTZ R22, R22 ;  /* 0x0000001600167305 */ /* 0x000e62000020f000 */
[----:B------:R-:W-:Y:S01]  /*6ab0*/  ULDC.64 UR4, c[0x0][0x620] ;  /* 0x0001880000047ab9 */ /* 0x000fe20000000a00 */
[----:B------:R-:W-:Y:S01]  /*6ac0*/  IMAD.X R4, RZ, RZ, ~R4, P0 ;  /* 0x000000ffff047224 */ /* 0x000fe200000e0e04 */
[----:B------:R-:W-:Y:S01]  /*6ad0*/  ISETP.NE.AND P2, PT, R2, 0x1, PT ;  /* 0x000000010200780c */ /* 0x000fe20003f45270 */
[----:B------:R-:W-:Y:S01]  /*6ae0*/  FMUL R23, R7, UR6 ;  /* 0x0000000607177c20 */ /* 0x000fe20008400000 */
[----:B------:R-:W2:Y:S01]  /*6af0*/  LDC R25, c[0x0][0x148] ;  /* 0x00005200ff197b82 */ /* 0x000ea20000000800 */
[----:B------:R-:W-:Y:S01]  /*6b00*/  IMAD R4, R4, UR4, RZ ;  /* 0x0000000404047c24 */ /* 0x000fe2000f8e02ff */
[----:B------:R-:W-:-:S02]  /*6b10*/  ULDC.64 UR6, c[0x0][0x640] ;  /* 0x0001900000067ab9 */ /* 0x000fc40000000a00 */
[----:B------:R-:W-:Y:S01]  /*6b20*/  ISETP.NE.U32.AND P0, PT, RZ, UR6, PT ;  /* 0x00000006ff007c0c */ /* 0x000fe2000bf05070 */
[----:B------:R-:W3:Y:S01]  /*6b30*/  F2I.U32.TRUNC.NTZ R23, R23 ;  /* 0x0000001700177305 */ /* 0x000ee2000020f000 */
[C---:B------:R-:W-:Y:S02]  /*6b40*/  IMAD R7, R5.reuse, UR5, R4 ;  /* 0x0000000505077c24 */ /* 0x040fe4000f8e0204 */
[----:B------:R-:W-:Y:S01]  /*6b50*/  IMAD.WIDE.U32 R4, R5, UR4, R16 ;  /* 0x0000000405047c25 */ /* 0x000fe2000f8e0010 */
[----:B------:R-:W-:Y:S01]  /*6b60*/  ULDC UR4, c[0x0][0x618] ;  /* 0x0001860000047ab9 */ /* 0x000fe20000000800 */
[----:B------:R-:W-:Y:S02]  /*6b70*/  ISETP.NE.AND.EX P0, PT, RZ, UR7, PT, P0 ;  /* 0x00000007ff007c0c */ /* 0x000fe4000bf05300 */
[----:B------:R-:W-:Y:S02]  /*6b80*/  IMAD.IADD R5, R5, 0x1, R7 ;  /* 0x0000000105057824 */ /* 0x000fe400078e0207 */
[----:B-1----:R-:W-:-:S03]  /*6b90*/  IMAD.MOV R22, RZ, RZ, -R22 ;  /* 0x000000ffff167224 */ /* 0x002fc600078e0a16 */
[----:B------:R-:W-:Y:S01]  /*6ba0*/  SHF.R.U64 R21, R4, UR4, R5 ;  /* 0x0000000404157c19 */ /* 0x000fe20008001205 */
[----:B0-----:R-:W-:Y:S01]  /*6bb0*/  IMAD R15, R6, R22, R15 ;  /* 0x00000016060f7224 */ /* 0x001fe200078e020f */
[----:B------:R-:W-:Y:S01]  /*6bc0*/  SHF.R.U32.HI R4, RZ, UR4, R5 ;  /* 0x00000004ff047c19 */ /* 0x000fe20008011605 */
[----:B------:R-:W-:Y:S01]  /*6bd0*/  ULDC UR4, c[0x0][0x608] ;  /* 0x0001820000047ab9 */ /* 0x000fe20000000800 */
[----:B---3--:R-:W-:Y:S02]  /*6be0*/  IMAD.MOV R6, RZ, RZ, -R23 ;  /* 0x000000ffff067224 */ /* 0x008fe400078e0a17 */
[--C-:B------:R-:W-:Y:S02]  /*6bf0*/  SHF.R.U64 R22, R21, UR4, R4.reuse ;  /* 0x0000000415167c19 */ /* 0x100fe40008001204 */
[----:B------:R-:W-:Y:S01]  /*6c00*/  SHF.R.U32.HI R5, RZ, UR4, R4 ;  /* 0x00000004ff057c19 */ /* 0x000fe20008011604 */
[----:B------:R-:W-:Y:S01]  /*6c10*/  ULDC UR4, c[0x0][0x658] ;  /* 0x0001960000047ab9 */ /* 0x000fe20000000800 */
[----:B--2---:R-:W-:-:S02]  /*6c20*/  @P2 IMAD R15, R25, R6, R20 ;  /* 0x00000006190f2224 */ /* 0x004fc400078e0214 */
[--C-:B------:R-:W-:Y:S02]  /*6c30*/  SHF.R.U64 R20, R22, UR4, R5.reuse ;  /* 0x0000000416147c19 */ /* 0x100fe40008001205 */
[----:B------:R-:W-:-:S03]  /*6c40*/  SHF.R.U32.HI R23, RZ, UR4, R5 ;  /* 0x00000004ff177c19 */ /* 0x000fc60008011605 */
[----:B------:R-:W-:Y:S02]  /*6c50*/  IMAD.MOV.U32 R6, RZ, RZ, R20 ;  /* 0x000000ffff067224 */ /* 0x000fe400078e0014 */
[----:B------:R-:W-:Y:S01]  /*6c60*/  IMAD.MOV.U32 R5, RZ, RZ, R23 ;  /* 0x000000ffff057224 */ /* 0x000fe200078e0017 */
[----:B------:R-:W-:Y:S06]  /*6c70*/  @!P0 BRA `(.L_x_181) ;  /* 0x00000000002c8947 */ /* 0x000fec0003800000 */
        /* <DEDUP_REMOVED lines=9> */
[----:B------:R-:W-:-:S04]  /*6d10*/  IMAD.WIDE.U32.X R4, R23, UR7, R4, P1 ;  /* 0x0000000717047c25 */ /* 0x000fc800088e0404 */
[----:B------:R-:W-:-:S07]  /*6d20*/  IMAD.MOV.U32 R6, RZ, RZ, R4 ;  /* 0x000000ffff067224 */ /* 0x000fce00078e0004 */
.L_x_181:
[----:B------:R-:W-:Y:S01]  /*6d30*/  ULDC UR4, c[0x0][0x648] ;  /* 0x0001920000047ab9 */ /* 0x000fe20000000800 */
[----:B------:R-:W-:Y:S01]  /*6d40*/  LOP3.LUT R4, R22, UR16, RZ, 0xc0, !PT ;  /* 0x0000001016047c12 */ /* 0x000fe2000f8ec0ff */
[----:B------:R-:W-:Y:S01]  /*6d50*/  ULDC UR5, c[0x0][0x610] ;  /* 0x0001840000057ab9 */ /* 0x000fe20000000800 */
[----:B------:R-:W-:Y:S01]  /*6d60*/  SHF.R.U64 R5, R6, UR4, R5 ;  /* 0x0000000406057c19 */ /* 0x000fe20008001205 */
[----:B------:R-:W-:Y:S01]  /*6d70*/  ULDC UR4, c[0x0][0x638] ;  /* 0x00018e0000047ab9 */ /* 0x000fe20000000800 */
[----:B------:R-:W-:-:S03]  /*6d80*/  LOP3.LUT R21, R21, UR15, RZ, 0xc0, !PT ;  /* 0x0000000f15157c12 */ /* 0x000fc6000f8ec0ff */
[----:B------:R-:W-:Y:S02]  /*6d90*/  IMAD.MOV R7, RZ, RZ, -R5 ;  /* 0x000000ffff077224 */ /* 0x000fe400078e0a05 */
[----:B------:R-:W-:Y:S02]  /*6da0*/  IMAD R4, R5, UR17, R4 ;  /* 0x0000001105047c24 */ /* 0x000fe4000f8e0204 */
[----:B------:R-:W-:Y:S01]  /*6db0*/  IMAD R20, R7, UR4, R20 ;  /* 0x0000000407147c24 */ /* 0x000fe2000f8e0214 */
[----:B------:R-:W-:Y:S01]  /*6dc0*/  ULDC UR4, c[0x0][0x600] ;  /* 0x0001800000047ab9 */ /* 0x000fe20000000800 */
[----:B------:R-:W-:Y:S02]  /*6dd0*/  IMAD R15, R4, UR5, R15 ;  /* 0x00000005040f7c24 */ /* 0x000fe4000f8e020f */
[----:B------:R-:W-:Y:S02]  /*6de0*/  IMAD R20, R20, UR4, R21 ;  /* 0x0000000414147c24 */ /* 0x000fe4000f8e0215 */
[----:B------:R-:W-:-:S02]  /*6df0*/  IMAD.MOV.U32 R4, RZ, RZ, 0x1 ;  /* 0x00000001ff047424 */ /* 0x000fc400078e00ff */
[----:B------:R-:W-:Y:S01]  /*6e00*/  IMAD.MOV.U32 R7, RZ, RZ, R14 ;  /* 0x000000ffff077224 */ /* 0x000fe200078e000e */
[----:B------:R-:W-:Y:S02]  /*6e10*/  SEL R21, R20, R15, !P2 ;  /* 0x0000000f14157207 */ /* 0x000fe40005000000 */
[----:B------:R-:W-:-:S07]  /*6e20*/  SEL R20, R15, R20, !P2 ;  /* 0x000000140f147207 */ /* 0x000fce0005000000 */
.L_x_179:
[----:B------:R-:W-:Y:S05]  /*6e30*/  BSYNC B1 ;  /* 0x0000000000017941 */ /* 0x000fea0003800000 */
.L_x_178:
[----:B------:R-:W-:-:S13]  /*6e40*/  LOP3.LUT P0, RZ, R4, 0xff, RZ, 0xc0, !PT ;  /* 0x000000ff04ff7812 */ /* 0x000fda000780c0ff */
[----:B------:R-:W-:Y:S05]  /*6e50*/  @P0 BRA `(.L_x_182) ;  /* 0xfffffff400400947 */ /* 0x000fea000383ffff */
[----:B------:R-:W-:Y:S05]  /*6e60*/  BSYNC B0 ;  /* 0x0000000000007941 */ /* 0x000fea0003800000 */
.L_x_171:
[----:B------:R-:W-:-:S03]  /*6e70*/  UMOV UR4, 0xffffffff ;  /* 0xffffffff00047882 */ /* 0x000fc60000000000 */
[----:B------:R-:W-:Y:S05]  /*6e80*/  BRA.DIV UR4, `(.L_x_183) ;  /* 0x0000000a04107947 */ /* 0x000fea000b800000 */
[----:B------:R-:W-:-:S13]  /*6e90*/  ELECT P6, URZ, PT ;  /* 0x00000000003f782f */ /* 0x000fda00038c0000 */
.L_x_204:
[----:B------:R-:W-:Y:S04]  /*6ea0*/  BSSY B0, `(.L_x_184) ;  /* 0x000006a000007945 */ /* 0x000fe80003800000 */
[----:B------:R-:W-:Y:S05]  /*6eb0*/  @!P6 BRA `(.L_x_185) ;  /* 0x0000000400a0e947 */ /* 0x000fea0003800000 */
[----:B------:R-:W-:-:S04]  /*6ec0*/  LOP3.LUT R18, R18, 0x2, RZ, 0xfc, !PT ;  /* 0x0000000212127812 */ /* 0x000fc800078efcff */
[----:B------:R-:W-:-:S13]  /*6ed0*/  ISETP.NE.AND P0, PT, R18, 0x3, PT ;  /* 0x000000031200780c */ /* 0x000fda0003f05270 */
[----:B------:R-:W-:Y:S05]  /*6ee0*/  @!P0 BRA `(.L_x_186) ;  /* 0x0000000000048947 */ /* 0x000fea0003800000 */
[----:B------:R-:W-:Y:S01]  /*6ef0*/  BPT.TRAP 0x1 ;  /* 0x000000040000795c */ /* 0x000fe20000300000 */
.L_x_186:
[----:B------:R-:W0:Y:S01]  /*6f00*/  S2R R5, SR_CgaCtaId ;  /* 0x0000000000057919 */ /* 0x000e220000008800 */
[----:B------:R-:W-:Y:S02]  /*6f10*/  MOV R0, 0x400 ;  /* 0x0000040000007802 */ /* 0x000fe40000000f00 */
[----:B------:R-:W-:Y:S02]  /*6f20*/  SHF.L.U32 R2, R3, 0x1f, RZ ;  /* 0x0000001f03027819 */ /* 0x000fe400000006ff */
[----:B0-----:R-:W-:-:S05]  /*6f30*/  LEA R5, R5, R0, 0x18 ;  /* 0x0000000005057211 */ /* 0x001fca00078ec0ff */
[----:B------:R-:W-:-:S04]  /*6f40*/  VIADD R5, R5, 0x58 ;  /* 0x0000005805057836 */ /* 0x000fc80000000000 */
[C---:B------:R-:W-:Y:S02]  /*6f50*/  IMAD R7, R8.reuse, 0x8, R5 ;  /* 0x0000000808077824 */ /* 0x040fe400078e0205 */
[----:B------:R-:W-:Y:S02]  /*6f60*/  VIADD R8, R8, 0x1 ;  /* 0x0000000108087836 */ /* 0x000fe40000000000 */
[----:B------:R-:W0:Y:S03]  /*6f70*/  SYNCS.PHASECHK.TRANS64.TRYWAIT P0, [R7+URZ], R2 ;  /* 0x00000002070075a7 */ /* 0x000e26000800017f */
[----:B------:R-:W-:-:S04]  /*6f80*/  ISETP.NE.AND P1, PT, R8, 0xb, PT ;  /* 0x0000000b0800780c */ /* 0x000fc80003f25270 */
[----:B------:R-:W-:Y:S02]  /*6f90*/  SEL R0, RZ, 0x1, P1 ;  /* 0x00000001ff007807 */ /* 0x000fe40000800000 */
[----:B------:R-:W-:Y:S02]  /*6fa0*/  SEL R8, R8, RZ, P1 ;  /* 0x000000ff08087207 */ /* 0x000fe40000800000 */
[----:B------:R-:W-:-:S03]  /*6fb0*/  LOP3.LUT R9, R3, R0, RZ, 0x3c, !PT ;  /* 0x0000000003097212 */ /* 0x000fc600078e3cff */
[----:B------:R-:W-:Y:S01]  /*6fc0*/  IMAD R6, R8, 0x8, R5 ;  /* 0x0000000808067824 */ /* 0x000fe200078e0205 */
[----:B------:R-:W-:Y:S01]  /*6fd0*/  SHF.L.U32 R3, R9, 0x1f, RZ ;  /* 0x0000001f09037819 */ /* 0x000fe200000006ff */
[----:B0-----:R-:W-:Y:S06]  /*6fe0*/  @!P0 BRA `(.L_x_187) ;  /* 0x0000000400d88947 */ /* 0x001fec0003800000 */
.L_x_205:
[----:B------:R-:W1:Y:S01]  /*6ff0*/  SYNCS.PHASECHK.TRANS64.TRYWAIT P0, [R6+URZ], R3 ;  /* 0x00000003060075a7 */ /* 0x000e62000800017f */
[----:B------:R-:W-:-:S05]  /*7000*/  VIADD R0, R8, 0x1 ;  /* 0x0000000108007836 */ /* 0x000fca0000000000 */
[----:B------:R-:W-:-:S04]  /*7010*/  ISETP.NE.AND P1, PT, R0, 0xb, PT ;  /* 0x0000000b0000780c */ /* 0x000fc80003f25270 */
[----:B0-----:R-:W-:Y:S02]  /*7020*/  SEL R2, RZ, 0x1, P1 ;  /* 0x00000001ff027807 */ /* 0x001fe40000800000 */
[----:B------:R-:W-:Y:S02]  /*7030*/  SEL R0, R0, RZ, P1 ;  /* 0x000000ff00007207 */ /* 0x000fe40000800000 */
[----:B------:R-:W-:-:S03]  /*7040*/  LOP3.LUT R9, R9, R2, RZ, 0x3c, !PT ;  /* 0x0000000209097212 */ /* 0x000fc600078e3cff */
[----:B------:R-:W-:Y:S01]  /*7050*/  IMAD R7, R0, 0x8, R5 ;  /* 0x0000000800077824 */ /* 0x000fe200078e0205 */
[----:B------:R-:W-:Y:S01]  /*7060*/  SHF.L.U32 R4, R9, 0x1f, RZ ;  /* 0x0000001f09047819 */ /* 0x000fe200000006ff */
[----:B-1----:R-:W-:Y:S06]  /*7070*/  @!P0 BRA `(.L_x_188) ;  /* 0x0000000400c88947 */ /* 0x002fec0003800000 */
.L_x_206:
[----:B------:R-:W1:Y:S01]  /*7080*/  SYNCS.PHASECHK.TRANS64.TRYWAIT P0, [R7+URZ], R4 ;  /* 0x00000004070075a7 */ /* 0x000e62000800017f */
[----:B------:R-:W-:-:S05]  /*7090*/  VIADD R0, R0, 0x1 ;  /* 0x0000000100007836 */ /* 0x000fca0000000000 */
[----:B------:R-:W-:-:S04]  /*70a0*/  ISETP.NE.AND P1, PT, R0, 0xb, PT ;  /* 0x0000000b0000780c */ /* 0x000fc80003f25270 */
[----:B------:R-:W-:Y:S02]  /*70b0*/  SEL R2, RZ, 0x1, P1 ;  /* 0x00000001ff027807 */ /* 0x000fe40000800000 */
[----:B------:R-:W-:Y:S02]  /*70c0*/  SEL R0, R0, RZ, P1 ;  /* 0x000000ff00007207 */ /* 0x000fe40000800000 */
[----:B------:R-:W-:-:S03]  /*70d0*/  LOP3.LUT R9, R9, R2, RZ, 0x3c, !PT ;  /* 0x0000000209097212 */ /* 0x000fc600078e3cff */
[----:B0-----:R-:W-:Y:S01]  /*70e0*/  IMAD R6, R0, 0x8, R5 ;  /* 0x0000000800067824 */ /* 0x001fe200078e0205 */
[----:B------:R-:W-:Y:S01]  /*70f0*/  SHF.L.U32 R3, R9, 0x1f, RZ ;  /* 0x0000001f09037819 */ /* 0x000fe200000006ff */
[----:B-1----:R-:W-:Y:S06]  /*7100*/  @!P0 BRA `(.L_x_189) ;  /* 0x0000000400b88947 */ /* 0x002fec0003800000 */
.L_x_207:
        /* <DEDUP_REMOVED lines=9> */
.L_x_208:
        /* <DEDUP_REMOVED lines=9> */
.L_x_209:
        /* <DEDUP_REMOVED lines=9> */
.L_x_210:
        /* <DEDUP_REMOVED lines=9> */
.L_x_211:
        /* <DEDUP_REMOVED lines=9> */
.L_x_212:
        /* <DEDUP_REMOVED lines=9> */
.L_x_213:
[----:B------:R-:W1:Y:S01]  /*7470*/  SYNCS.PHASECHK.TRANS64.TRYWAIT P0, [R6+URZ], R3 ;  /* 0x00000003060075a7 */ /* 0x000e62000800017f */
[----:B------:R-:W-:-:S05]  /*7480*/  VIADD R0, R0, 0x1 ;  /* 0x0000000100007836 */ /* 0x000fca0000000000 */
[----:B------:R-:W-:-:S04]  /*7490*/  ISETP.NE.AND P1, PT, R0, 0xb, PT ;  /* 0x0000000b0000780c */ /* 0x000fc80003f25270 */
[----:B------:R-:W-:Y:S02]  /*74a0*/  SEL R2, RZ, 0x1, P1 ;  /* 0x00000001ff027807 */ /* 0x000fe40000800000 */
[----:B------:R-:W-:Y:S02]  /*74b0*/  SEL R0, R0, RZ, P1 ;  /* 0x000000ff00007207 */ /* 0x000fe40000800000 */
[----:B------:R-:W-:Y:S01]  /*74c0*/  LOP3.LUT R2, R9, R2, RZ, 0x3c, !PT ;  /* 0x0000000209027212 */ /* 0x000fe200078e3cff */
[----:B-1----:R-:W-:Y:S06]  /*74d0*/  @!P0 BRA `(.L_x_196) ;  /* 0x0000000400508947 */ /* 0x002fec0003800000 */
.L_x_214:
[----:B------:R-:W-:Y:S01]  /*74e0*/  IMAD R5, R0, 0x8, R5 ;  /* 0x0000000800057824 */ /* 0x000fe200078e0205 */
[----:B------:R-:W-:-:S07]  /*74f0*/  SHF.L.U32 R0, R2, 0x1f, RZ ;  /* 0x0000001f02007819 */ /* 0x000fce00000006ff */
.L_x_197:
[----:B--2---:R2:W3:Y:S02]  /*7500*/  SYNCS.PHASECHK.TRANS64.TRYWAIT P0, [R5+URZ], R0 ;  /* 0x00000000050075a7 */ /* 0x0044e4000800017f */
[----:B---3--:R-:W-:Y:S05]  /*7510*/  @!P0 NANOSLEEP.SYNCS 0x989680 ;  /* 0x009896800000895d */ /* 0x008fea0003900000 */
[----:B------:R-:W3:Y:S02]  /*7520*/  @!P0 SYNCS.PHASECHK.TRANS64 P0, [R5+URZ], R0 ;  /* 0x00000000050085a7 */ /* 0x000ee4000800007f */
[----:B---3--:R-:W-:Y:S05]  /*7530*/  @!P0 BRA `(.L_x_197) ;  /* 0xfffffffc00f08947 */ /* 0x008fea000383ffff */
.L_x_185:
[----:B------:R-:W-:Y:S05]  /*7540*/  BSYNC B0 ;  /* 0x0000000000007941 */ /* 0x000fea0003800000 */
.L_x_184:
[----:B------:R-:W-:Y:S05]  /*7550*/  EXIT ;  /* 0x000000000000794d */ /* 0x000fea0003800000 */
.L_x_22:
[----:B-1----:R1:W2:Y:S02]  /*7560*/  SYNCS.PHASECHK.TRANS64.TRYWAIT P1, [R3+URZ], R0 ;  /* 0x00000000030075a7 */ /* 0x0022a4000802017f */
[----:B--2---:R-:W-:Y:S05]  /*7570*/  @!P1 NANOSLEEP.SYNCS 0x989680 ;  /* 0x009896800000995d */ /* 0x004fea0003900000 */
[----:B------:R-:W2:Y:S02]  /*7580*/  @!P1 SYNCS.PHASECHK.TRANS64 P1, [R3+URZ], R0 ;  /* 0x00000000030095a7 */ /* 0x000ea4000802007f */
[----:B--2---:R-:W-:Y:S05]  /*7590*/  @!P1 BRA `(.L_x_22) ;  /* 0xfffffffc00f09947 */ /* 0x004fea000383ffff */
[----:B------:R-:W-:Y:S05]  /*75a0*/  BRA `(.L_x_21) ;  /* 0xffffffa000b47947 */ /* 0x000fea000383ffff */
.L_x_27:
[----:B-1----:R1:W2:Y:S02]  /*75b0*/  SYNCS.PHASECHK.TRANS64.TRYWAIT P1, [R5+URZ], R4 ;  /* 0x00000004050075a7 */ /* 0x0022a4000802017f */
[----:B--2---:R-:W-:Y:S05]  /*75c0*/  @!P1 NANOSLEEP.SYNCS 0x989680 ;  /* 0x009896800000995d */ /* 0x004fea0003900000 */
[----:B------:R-:W2:Y:S02]  /*75d0*/  @!P1 SYNCS.PHASECHK.TRANS64 P1, [R5+URZ], R4 ;  /* 0x00000004050095a7 */ /* 0x000ea4000802007f */
[----:B--2---:R-:W-:Y:S05]  /*75e0*/  @!P1 BRA `(.L_x_27) ;  /* 0xfffffffc00f09947 */ /* 0x004fea000383ffff */
[----:B------:R-:W-:Y:S05]  /*75f0*/  BRA `(.L_x_26) ;  /* 0xffffffa400887947 */ /* 0x000fea000383ffff */
.L_x_172:
[----:B------:R-:W-:Y:S01]  /*7600*/  BSSY B1, `(.L_x_198) ;  /* 0x0000006000017945 */ /* 0x000fe20003800000 */
[----:B------:R-:W-:-:S07]  /*7610*/  IMAD.MOV.U32 R15, RZ, RZ, -0x1 ;  /* 0xffffffffff0f7424 */ /* 0x000fce00078e00ff */
[----:B------:R-:W-:Y:S05]  /*7620*/  WARPSYNC.COLLECTIVE R15, `(.L_x_199) ;  /* 0x000000000f0c7348 */ /* 0x000fea0003c00000 */
[----:B------:R-:W-:Y:S02]  /*7630*/  ELECT P6, UR62, PT ;  /* 0x00000000003e782f */ /* 0x000fe400038c0000 */
[----:B------:R-:W-:Y:S01]  /*7640*/  MOV R14, UR62 ;  /* 0x0000003e000e7c02 */ /* 0x000fe20008000f00 */
[----:B------:R-:W-:Y:S10]  /*7650*/  ENDCOLLECTIVE ;  /* 0x000000000000791b */ /* 0x000ff40003800000 */
.L_x_199:
[----:B------:R-:W-:Y:S05]  /*7660*/  BSYNC B1 ;  /* 0x0000000000017941 */ /* 0x000fea0003800000 */
.L_x_198:
[----:B------:R-:W-:Y:S05]  /*7670*/  BRA `(.L_x_200) ;  /* 0xffffffec00447947 */ /* 0x000fea000383ffff */
.L_x_175:
[----:B-1----:R1:W2:Y:S02]  /*7680*/  SYNCS.PHASECHK.TRANS64.TRYWAIT P0, [R23+URZ+0x58], R14 ;  /* 0x0000580e170075a7 */ /* 0x0022a4000800017f */
[----:B--2---:R-:W-:Y:S05]  /*7690*/  @!P0 NANOSLEEP.SYNCS 0x989680 ;  /* 0x009896800000895d */ /* 0x004fea0003900000 */
[----:B------:R-:W2:Y:S02]  /*76a0*/  @!P0 SYNCS.PHASECHK.TRANS64 P0, [R23+URZ+0x58], R14 ;  /* 0x0000580e170085a7 */ /* 0x000ea4000800007f */
[----:B--2---:R-:W-:Y:S05]  /*76b0*/  @!P0 BRA `(.L_x_175) ;  /* 0xfffffffc00f08947 */ /* 0x004fea000383ffff */
[----:B------:R-:W-:Y:S05]  /*76c0*/  BRA `(.L_x_201) ;  /* 0xffffffec007c7947 */ /* 0x000fea000383ffff */
.L_x_183:
[----:B------:R-:W-:Y:S01]  /*76d0*/  BSSY B0, `(.L_x_202) ;  /* 0x0000006000007945 */ /* 0x000fe20003800000 */
[----:B------:R-:W-:-:S07]  /*76e0*/  IMAD.MOV.U32 R15, RZ, RZ, -0x1 ;  /* 0xffffffffff0f7424 */ /* 0x000fce00078e00ff */
[----:B------:R-:W-:Y:S05]  /*76f0*/  WARPSYNC.COLLECTIVE R15, `(.L_x_203) ;  /* 0x000000000f0c7348 */ /* 0x000fea0003c00000 */
[----:B------:R-:W-:Y:S02]  /*7700*/  ELECT P6, UR62, PT ;  /* 0x00000000003e782f */ /* 0x000fe400038c0000 */
[----:B------:R-:W-:Y:S01]  /*7710*/  MOV R14, UR62 ;  /* 0x0000003e000e7c02 */ /* 0x000fe20008000f00 */
[----:B------:R-:W-:Y:S10]  /*7720*/  ENDCOLLECTIVE ;  /* 0x000000000000791b */ /* 0x000ff40003800000 */
.L_x_203:
[----:B------:R-:W-:Y:S05]  /*7730*/  BSYNC B0 ;  /* 0x0000000000007941 */ /* 0x000fea0003800000 */
.L_x_202:
[----:B------:R-:W-:Y:S05]  /*7740*/  BRA `(.L_x_204) ;  /* 0xfffffff400d47947 */ /* 0x000fea000383ffff */
.L_x_187:
[----:B0-----:R0:W1:Y:S02]  /*7750*/  SYNCS.PHASECHK.TRANS64.TRYWAIT P0, [R7+URZ], R2 ;  /* 0x00000002070075a7 */ /* 0x001064000800017f */
[----:B-1----:R-:W-:Y:S05]  /*7760*/  @!P0 NANOSLEEP.SYNCS 0x989680 ;  /* 0x009896800000895d */ /* 0x002fea0003900000 */
[----:B------:R-:W1:Y:S02]  /*7770*/  @!P0 SYNCS.PHASECHK.TRANS64 P0, [R7+URZ], R2 ;  /* 0x00000002070085a7 */ /* 0x000e64000800007f */
[----:B-1----:R-:W-:Y:S05]  /*7780*/  @!P0 BRA `(.L_x_187) ;  /* 0xfffffffc00f08947 */ /* 0x002fea000383ffff */
[----:B------:R-:W-:Y:S05]  /*7790*/  BRA `(.L_x_205) ;  /* 0xfffffff800147947 */ /* 0x000fea000383ffff */
.L_x_188:
[----:B0-----:R0:W1:Y:S02]  /*77a0*/  SYNCS.PHASECHK.TRANS64.TRYWAIT P0, [R6+URZ], R3 ;  /* 0x00000003060075a7 */ /* 0x001064000800017f */
[----:B-1----:R-:W-:Y:S05]  /*77b0*/  @!P0 NANOSLEEP.SYNCS 0x989680 ;  /* 0x009896800000895d */ /* 0x002fea0003900000 */
[----:B------:R-:W1:Y:S02]  /*77c0*/  @!P0 SYNCS.PHASECHK.TRANS64 P0, [R6+URZ], R3 ;  /* 0x00000003060085a7 */ /* 0x000e64000800007f */
[----:B-1----:R-:W-:Y:S05]  /*77d0*/  @!P0 BRA `(.L_x_188) ;  /* 0xfffffffc00f08947 */ /* 0x002fea000383ffff */
[----:B------:R-:W-:Y:S05]  /*77e0*/  BRA `(.L_x_206) ;  /* 0xfffffff800247947 */ /* 0x000fea000383ffff */
.L_x_189:
[----:B0-----:R0:W1:Y:S02]  /*77f0*/  SYNCS.PHASECHK.TRANS64.TRYWAIT P0, [R7+URZ], R4 ;  /* 0x00000004070075a7 */ /* 0x001064000800017f */
[----:B-1----:R-:W-:Y:S05]  /*7800*/  @!P0 NANOSLEEP.SYNCS 0x989680 ;  /* 0x009896800000895d */ /* 0x002fea0003900000 */
[----:B------:R-:W1:Y:S02]  /*7810*/  @!P0 SYNCS.PHASECHK.TRANS64 P0, [R7+URZ], R4 ;  /* 0x00000004070085a7 */ /* 0x000e64000800007f */
[----:B-1----:R-:W-:Y:S05]  /*7820*/  @!P0 BRA `(.L_x_189) ;  /* 0xfffffffc00f08947 */ /* 0x002fea000383ffff */
[----:B------:R-:W-:Y:S05]  /*7830*/  BRA `(.L_x_207) ;  /* 0xfffffff800347947 */ /* 0x000fea000383ffff */
.L_x_190:
[----:B0-----:R0:W1:Y:S02]  /*7840*/  SYNCS.PHASECHK.TRANS64.TRYWAIT P0, [R6+URZ], R3 ;  /* 0x00000003060075a7 */ /* 0x001064000800017f */
[----:B-1----:R-:W-:Y:S05]  /*7850*/  @!P0 NANOSLEEP.SYNCS 0x989680 ;  /* 0x009896800000895d */ /* 0x002fea0003900000 */
[----:B------:R-:W1:Y:S02]  /*7860*/  @!P0 SYNCS.PHASECHK.TRANS64 P0, [R6+URZ], R3 ;  /* 0x00000003060085a7 */ /* 0x000e64000800007f */
[----:B-1----:R-:W-:Y:S05]  /*7870*/  @!P0 BRA `(.L_x_190) ;  /* 0xfffffffc00f08947 */ /* 0x002fea000383ffff */
[----:B------:R-:W-:Y:S05]  /*7880*/  BRA `(.L_x_208) ;  /* 0xfffffff800447947 */ /* 0x000fea000383ffff */
.L_x_191:
[----:B0-----:R0:W1:Y:S02]  /*7890*/  SYNCS.PHASECHK.TRANS64.TRYWAIT P0, [R7+URZ], R4 ;  /* 0x00000004070075a7 */ /* 0x001064000800017f */
[----:B-1----:R-:W-:Y:S05]  /*78a0*/  @!P0 NANOSLEEP.SYNCS 0x989680 ;  /* 0x009896800000895d */ /* 0x002fea0003900000 */
[----:B------:R-:W1:Y:S02]  /*78b0*/  @!P0 SYNCS.PHASECHK.TRANS64 P0, [R7+URZ], R4 ;  /* 0x00000004070085a7 */ /* 0x000e64000800007f */
[----:B-1----:R-:W-:Y:S05]  /*78c0*/  @!P0 BRA `(.L_x_191) ;  /* 0xfffffffc00f08947 */ /* 0x002fea000383ffff */
[----:B------:R-:W-:Y:S05]  /*78d0*/  BRA `(.L_x_209) ;  /* 0xfffffff800547947 */ /* 0x000fea000383ffff */
.L_x_192:
[----:B0-----:R0:W1:Y:S02]  /*78e0*/  SYNCS.PHASECHK.TRANS64.TRYWAIT P0, [R6+URZ], R3 ;  /* 0x00000003060075a7 */ /* 0x001064000800017f */
[----:B-1----:R-:W-:Y:S05]  /*78f0*/  @!P0 NANOSLEEP.SYNCS 0x989680 ;  /* 0x009896800000895d */ /* 0x002fea0003900000 */
[----:B------:R-:W1:Y:S02]  /*7900*/  @!P0 SYNCS.PHASECHK.TRANS64 P0, [R6+URZ], R3 ;  /* 0x00000003060085a7 */ /* 0x000e64000800007f */
[----:B-1----:R-:W-:Y:S05]  /*7910*/  @!P0 BRA `(.L_x_192) ;  /* 0xfffffffc00f08947 */ /* 0x002fea000383ffff */
[----:B------:R-:W-:Y:S05]  /*7920*/  BRA `(.L_x_210) ;  /* 0xfffffff800647947 */ /* 0x000fea000383ffff */
.L_x_193:
[----:B0-----:R0:W1:Y:S02]  /*7930*/  SYNCS.PHASECHK.TRANS64.TRYWAIT P0, [R7+URZ], R4 ;  /* 0x00000004070075a7 */ /* 0x001064000800017f */
[----:B-1----:R-:W-:Y:S05]  /*7940*/  @!P0 NANOSLEEP.SYNCS 0x989680 ;  /* 0x009896800000895d */ /* 0x002fea0003900000 */
[----:B------:R-:W1:Y:S02]  /*7950*/  @!P0 SYNCS.PHASECHK.TRANS64 P0, [R7+URZ], R4 ;  /* 0x00000004070085a7 */ /* 0x000e64000800007f */
[----:B-1----:R-:W-:Y:S05]  /*7960*/  @!P0 BRA `(.L_x_193) ;  /* 0xfffffffc00f08947 */ /* 0x002fea000383ffff */
[----:B------:R-:W-:Y:S05]  /*7970*/  BRA `(.L_x_211) ;  /* 0xfffffff800747947 */ /* 0x000fea000383ffff */
.L_x_194:
[----:B0-----:R0:W1:Y:S02]  /*7980*/  SYNCS.PHASECHK.TRANS64.TRYWAIT P0, [R6+URZ], R3 ;  /* 0x00000003060075a7 */ /* 0x001064000800017f */
[----:B-1----:R-:W-:Y:S05]  /*7990*/  @!P0 NANOSLEEP.SYNCS 0x989680 ;  /* 0x009896800000895d */ /* 0x002fea0003900000 */
[----:B------:R-:W1:Y:S02]  /*79a0*/  @!P0 SYNCS.PHASECHK.TRANS64 P0, [R6+URZ], R3 ;  /* 0x00000003060085a7 */ /* 0x000e64000800007f */
[----:B-1----:R-:W-:Y:S05]  /*79b0*/  @!P0 BRA `(.L_x_194) ;  /* 0xfffffffc00f08947 */ /* 0x002fea000383ffff */
[----:B------:R-:W-:Y:S05]  /*79c0*/  BRA `(.L_x_212) ;  /* 0xfffffff800847947 */ /* 0x000fea000383ffff */
.L_x_195:
[----:B0-----:R0:W1:Y:S02]  /*79d0*/  SYNCS.PHASECHK.TRANS64.TRYWAIT P0, [R7+URZ], R4 ;  /* 0x00000004070075a7 */ /* 0x001064000800017f */
[----:B-1----:R-:W-:Y:S05]  /*79e0*/  @!P0 NANOSLEEP.SYNCS 0x989680 ;  /* 0x009896800000895d */ /* 0x002fea0003900000 */
[----:B------:R-:W1:Y:S02]  /*79f0*/  @!P0 SYNCS.PHASECHK.TRANS64 P0, [R7+URZ], R4 ;  /* 0x00000004070085a7 */ /* 0x000e64000800007f */
[----:B-1----:R-:W-:Y:S05]  /*7a00*/  @!P0 BRA `(.L_x_195) ;  /* 0xfffffffc00f08947 */ /* 0x002fea000383ffff */
[----:B------:R-:W-:Y:S05]  /*7a10*/  BRA `(.L_x_213) ;  /* 0xfffffff800947947 */ /* 0x000fea000383ffff */
.L_x_196:
[----:B-1----:R1:W2:Y:S02]  /*7a20*/  SYNCS.PHASECHK.TRANS64.TRYWAIT P0, [R6+URZ], R3 ;  /* 0x00000003060075a7 */ /* 0x0022a4000800017f */
[----:B--2---:R-:W-:Y:S05]  /*7a30*/  @!P0 NANOSLEEP.SYNCS 0x989680 ;  /* 0x009896800000895d */ /* 0x004fea0003900000 */
[----:B------:R-:W2:Y:S02]  /*7a40*/  @!P0 SYNCS.PHASECHK.TRANS64 P0, [R6+URZ], R3 ;  /* 0x00000003060085a7 */ /* 0x000ea4000800007f */
[----:B--2---:R-:W-:Y:S05]  /*7a50*/  @!P0 BRA `(.L_x_196) ;  /* 0xfffffffc00f08947 */ /* 0x004fea000383ffff */
[----:B------:R-:W-:Y:S05]  /*7a60*/  BRA `(.L_x_214) ;  /* 0xfffffff8009c7947 */ /* 0x000fea000383ffff */
.L_x_215:
[----:B------:R-:W-:-:S00]  /*7a70*/  BRA `(.L_x_215) ;  /* 0xfffffffc00fc7947 */ /* 0x000fc0000383ffff */
[----:B------:R-:W-:-:S00]  /*7a80*/  NOP ;  /* 0x0000000000007918 */ /* 0x000fc00000000000 */
[----:B------:R-:W-:-:S00]  /*7a90*/  NOP ;  /* 0x0000000000007918 */ /* 0x000fc00000000000 */
[----:B------:R-:W-:-:S00]  /*7aa0*/  NOP ;  /* 0x0000000000007918 */ /* 0x000fc00000000000 */
[----:B------:R-:W-:-:S00]  /*7ab0*/  NOP ;  /* 0x0000000000007918 */ /* 0x000fc00000000000 */
[----:B------:R-:W-:-:S00]  /*7ac0*/  NOP ;  /* 0x0000000000007918 */ /* 0x000fc00000000000 */
[----:B------:R-:W-:-:S00]  /*7ad0*/  NOP ;  /* 0x0000000000007918 */ /* 0x000fc00000000000 */
[----:B------:R-:W-:-:S00]  /*7ae0*/  NOP ;  /* 0x0000000000007918 */ /* 0x000fc00000000000 */
[----:B------:R-:W-:-:S00]  /*7af0*/  NOP ;  /* 0x0000000000007918 */ /* 0x000fc00000000000 */
.L_x_216:


//--------------------- .nv.global.init           --------------------------
	.section	.nv.global.init,"aw",@progbits
.nv.global.init:
	.type		$str$22,@object
	.size		$str$22,($str$23 - $str$22)
$str$22:
        /*0000*/ 	.byte	0x6b, 0x5f, 0x74, 0x69, 0x6c, 0x65, 0x5f, 0x63, 0x6f, 0x75, 0x6e, 0x74, 0x20, 0x3e, 0x3d, 0x20
        /*0010*/ 	.byte	0x31, 0x00
	.type		$str$23,@object
	.size		$str$23,(__unnamed_1 - $str$23)
$str$23:
        /*0012*/ 	.byte	0x2f, 0x74, 0x6d, 0x70, 0x2f, 0x63, 0x75, 0x74, 0x6c, 0x61, 0x73, 0x73, 0x5f, 0x73, 0x77, 0x65
        /*0022*/ 	.byte	0x65, 0x70, 0x5f, 0x73, 0x72, 0x63, 0x2f, 0x69, 0x6e, 0x63, 0x6c, 0x75, 0x64, 0x65, 0x2f, 0x63
        /*0032*/ 	.byte	0x75, 0x74, 0x6c, 0x61, 0x73, 0x73, 0x2f, 0x67, 0x65, 0x6d, 0x6d, 0x2f, 0x63, 0x6f, 0x6c, 0x6c
        /*0042*/ 	.byte	0x65, 0x63, 0x74, 0x69, 0x76, 0x65, 0x2f, 0x73, 0x6d, 0x39, 0x30, 0x5f, 0x6d, 0x6d, 0x61, 0x5f
        /*0052*/ 	.byte	0x74, 0x6d, 0x61, 0x5f, 0x67, 0x6d, 0x6d, 0x61, 0x5f, 0x73, 0x73, 0x5f, 0x77, 0x61, 0x72, 0x70
        /*0062*/ 	.byte	0x73, 0x70, 0x65, 0x63, 0x69, 0x61, 0x6c, 0x69, 0x7a, 0x65, 0x64, 0x2e, 0x68, 0x70, 0x70, 0x00
	.type		__unnamed_1,@object
	.size		__unnamed_1,(.L_0 - __unnamed_1)
__unnamed_1:
        /*0072*/ 	.byte	0x76, 0x6f, 0x69, 0x64, 0x20, 0x63, 0x75, 0x74, 0x6c, 0x61, 0x73, 0x73, 0x3a, 0x3a, 0x67, 0x65
        /* <DEDUP_REMOVED lines=172> */
        /*0b42*/ 	.byte	0x65, 0x6e, 0x74, 0x69, 0x74, 0x79, 0x5d, 0x00
.L_0:


//--------------------- .nv.shared._ZN7cutlass13device_kernelINS_4gemm6kernel13GemmUniversalIN4cute5tupleIJiiiiEEENS1_10collective13CollectiveMmaINS1_34MainloopSm90TmaGmmaWarpSpecializedILi11ENS5_IJNS4_1CILi2EEENSA_ILi1EEESC_EEENS1_35KernelTmaWarpSpecializedCooperativeEEENS5_IJNSA_ILi256EEENSA_ILi64EEESH_EEEaNS5_IJlSC_lEEEaSJ_NS4_8TiledMMAINS4_8MMA_AtomIJNS4_4SM904GMMA26MMA_64x64x32_S32S8S8_SS_TNEEEENS4_6LayoutISD_NS5_IJSC_NSA_ILi0EEESR_EEEEENS5_IJNS4_10UnderscoreESU_SU_EEEEENS4_13SM90_TMA_LOADENS4_14ComposedLayoutINS4_7SwizzleILi2ELi4ELi3EEENS4_18smem_ptr_flag_bitsILi8EEENSQ_INS5_IJNSA_ILi8EEESH_EEENS5_IJSH_SC_EEEEEEEvNS4_8identityENS4_23SM90_TMA_LOAD_MULTICASTES17_vS18_EENS_8epilogue10collective6detail29Sm90TmaWarpSpecializedAdapterINS1C_15DefaultEpilogueIaSJ_SJ_NS1B_6thread17LinearCombinationIaLi1EiiLNS1G_9ScaleType4KindE0ELNS_15FloatRoundStyleE2EaEENS1_15EpilogueDefaultEEEEEvvEEEEvNT_6ParamsE --------------------------
	.section	.nv.shared._ZN7cutlass13device_kernelINS_4gemm6kernel13GemmUniversalIN4cute5tupleIJiiiiEEENS1_10collective13CollectiveMmaINS1_34MainloopSm90TmaGmmaWarpSpecializedILi11ENS5_IJNS4_1CILi2EEENSA_ILi1EEESC_EEENS1_35KernelTmaWarpSpecializedCooperativeEEENS5_IJNSA_ILi256EEENSA_ILi64EEESH_EEEaNS5_IJlSC_lEEEaSJ_NS4_8TiledMMAINS4_8MMA_AtomIJNS4_4SM904GMMA26MMA_64x64x32_S32S8S8_SS_TNEEEENS4_6LayoutISD_NS5_IJSC_NSA_ILi0EEESR_EEEEENS5_IJNS4_10UnderscoreESU_SU_EEEEENS4_13SM90_TMA_LOADENS4_14ComposedLayoutINS4_7SwizzleILi2ELi4ELi3EEENS4_18smem_ptr_flag_bitsILi8EEENSQ_INS5_IJNSA_ILi8EEESH_EEENS5_IJSH_SC_EEEEEEEvNS4_8identityENS4_23SM90_TMA_LOAD_MULTICASTES17_vS18_EENS_8epilogue10collective6detail29Sm90TmaWarpSpecializedAdapterINS1C_15DefaultEpilogueIaSJ_SJ_NS1B_6thread17LinearCombinationIaLi1EiiLNS1G_9ScaleType4KindE0ELNS_15FloatRoundStyleE2EaEENS1_15EpilogueDefaultEEEEEvvEEEEvNT_6ParamsE,"aw",@nobits
	.sectionflags	@""
	.align	16
	.zero		1024


//--------------------- .nv.shared.reserved.0     --------------------------
	.section	.nv.shared.reserved.0,"aw",@nobits
	.weak		__nv_reservedSMEM_offset_0_alias
	.size		__nv_reservedSMEM_offset_0_alias, 0, 0
	.other		__nv_reservedSMEM_offset_0_alias,@"STO_CUDA_RESERVED_SHARED STV_DEFAULT"
__nv_reservedSMEM_offset_0_alias:
	.zero		0


//--------------------- .nv.global                --------------------------
	.section	.nv.global,"aw",@nobits
.nv.global:
	.type		_ZN40_INTERNAL_2d63403f_4_k_cu_bcd837fd_208354cute1_E,@object
	.size		_ZN40_INTERNAL_2d63403f_4_k_cu_bcd837fd_208354cute1_E,(_ZN40_INTERNAL_2d63403f_4_k_cu_bcd837fd_208354cuda3std3__45__cpo6cbeginE - _ZN40_INTERNAL_2d63403f_4_k_cu_bcd837fd_208354cute1_E)
_ZN40_INTERNAL_2d63403f_4_k_cu_bcd837fd_208354cute1_E:
	.zero		1
	.type		_ZN40_INTERNAL_2d63403f_4_k_cu_bcd837fd_208354cuda3std3__45__cpo6cbeginE,@object
	.size		_ZN40_INTERNAL_2d63403f_4_k_cu_bcd837fd_208354cuda3std3__45__cpo6cbeginE,(_ZN40_INTERNAL_2d63403f_4_k_cu_bcd837fd_208354cuda3std3__48in_placeE - _ZN40_INTERNAL_2d63403f_4_k_cu_bcd837fd_208354cuda3std3__45__cpo6cbeginE)
_ZN40_INTERNAL_2d63403f_4_k_cu_bcd837fd_208354cuda3std3__45__cpo6cbeginE:
	.zero		1
	.type		_ZN40_INTERNAL_2d63403f_4_k_cu_bcd837fd_208354cuda3std3__48in_placeE,@object
	.size		_ZN40_INTERNAL_2d63403f_4_k_cu_bcd837fd_208354cuda3std3__48in_placeE,(_ZN40_INTERNAL_2d63403f_4_k_cu_bcd837fd_208354cuda3std6ranges3__45__cpo9iter_moveE - _ZN40_INTERNAL_2d63403f_4_k_cu_bcd837fd_208354cuda3std3__48in_placeE)
_ZN40_INTERNAL_2d63403f_4_k_cu_bcd837fd_208354cuda3std3__48in_placeE:
	.zero		1
	.type		_ZN40_INTERNAL_2d63403f_4_k_cu_bcd837fd_208354cuda3std6ranges3__45__cpo9iter_moveE,@object
	.size		_ZN40_INTERNAL_2d63403f_4_k_cu_bcd837fd_208354cuda3std6ranges3__45__cpo9iter_moveE,(_ZN40_INTERNAL_2d63403f_4_k_cu_bcd837fd_208354cuda3std3__45__cpo5beginE - _ZN40_INTERNAL_2d63403f_4_k_cu_bcd837fd_208354cuda3std6ranges3__45__cpo9iter_moveE)
_ZN40_INTERNAL_2d63403f_4_k_cu_bcd837fd_208354cuda3std6ranges3__45__cpo9iter_moveE:
	.zero		1
	.type		_ZN40_INTERNAL_2d63403f_4_k_cu_bcd837fd_208354cuda3std3__45__cpo5beginE,@object
	.size		_ZN40_INTERNAL_2d63403f_4_k_cu_bcd837fd_208354cuda3std3__45__cpo5beginE,(_ZN40_INTERNAL_2d63403f_4_k_cu_bcd837fd_208354cuda3std3__442_GLOBAL__N__2d63403f_4_k_cu_bcd837fd_208356ignoreE - _ZN40_INTERNAL_2d63403f_4_k_cu_bcd837fd_208354cuda3std3__45__cpo5beginE)
_ZN40_INTERNAL_2d63403f_4_k_cu_bcd837fd_208354cuda3std3__45__cpo5beginE:
	.zero		1
	.type		_ZN40_INTERNAL_2d63403f_4_k_cu_bcd837fd_208354cuda3std3__442_GLOBAL__N__2d63403f_4_k_cu_bcd837fd_208356ignoreE,@object
	.size		_ZN40_INTERNAL_2d63403f_4_k_cu_bcd837fd_208354cuda3std3__442_GLOBAL__N__2d63403f_4_k_cu_bcd837fd_208356ignoreE,(_ZN40_INTERNAL_2d63403f_4_k_cu_bcd837fd_208354cute7productE - _ZN40_INTERNAL_2d63403f_4_k_cu_bcd837fd_208354cuda3std3__442_GLOBAL__N__2d63403f_4_k_cu_bcd837fd_208356ignoreE)
_ZN40_INTERNAL_2d63403f_4_k_cu_bcd837fd_208354cuda3std3__442_GLOBAL__N__2d63403f_4_k_cu_bcd837fd_208356ignoreE:
	.zero		1
	.type		_ZN40_INTERNAL_2d63403f_4_k_cu_bcd837fd_208354cute7productE,@object
	.size		_ZN40_INTERNAL_2d63403f_4_k_cu_bcd837fd_208354cute7productE,(_ZN40_INTERNAL_2d63403f_4_k_cu_bcd837fd_208354cuda3std3__45__cpo3endE - _ZN40_INTERNAL_2d63403f_4_k_cu_bcd837fd_208354cute7productE)
_ZN40_INTERNAL_2d63403f_4_k_cu_bcd837fd_208354cute7productE:
	.zero		1
	.type		_ZN40_INTERNAL_2d63403f_4_k_cu_bcd837fd_208354cuda3std3__45__cpo3endE,@object
	.size		_ZN40_INTERNAL_2d63403f_4_k_cu_bcd837fd_208354cuda3std3__45__cpo3endE,(_ZN40_INTERNAL_2d63403f_4_k_cu_bcd837fd_208354cuda3std3__419piecewise_constructE - _ZN40_INTERNAL_2d63403f_4_k_cu_bcd837fd_208354cuda3std3__45__cpo3endE)
_ZN40_INTERNAL_2d63403f_4_k_cu_bcd837fd_208354cuda3std3__45__cpo3endE:
	.zero		1
	.type		_ZN40_INTERNAL_2d63403f_4_k_cu_bcd837fd_208354cuda3std3__419piecewise_constructE,@object
	.size		_ZN40_INTERNAL_2d63403f_4_k_cu_bcd837fd_208354cuda3std3__419piecewise_constructE,(_ZN40_INTERNAL_2d63403f_4_k_cu_bcd837fd_208354cuda3std3__45__cpo4cendE - _ZN40_INTERNAL_2d63403f_4_k_cu_bcd837fd_208354cuda3std3__419piecewise_constructE)
_ZN40_INTERNAL_2d63403f_4_k_cu_bcd837fd_208354cuda3std3__419piecewise_constructE:
	.zero		1
	.type		_ZN40_INTERNAL_2d63403f_4_k_cu_bcd837fd_208354cuda3std3__45__cpo4cendE,@object
	.size		_ZN40_INTERNAL_2d63403f_4_k_cu_bcd837fd_208354cuda3std3__45__cpo4cendE,(_ZN40_INTERNAL_2d63403f_4_k_cu_bcd837fd_208354cuda3std6ranges3__45__cpo4swapE - _ZN40_INTERNAL_2d63403f_4_k_cu_bcd837fd_208354cuda3std3__45__cpo4cendE)
_ZN40_INTERNAL_2d63403f_4_k_cu_bcd837fd_208354cuda3std3__45__cpo4cendE:
	.zero		1
	.type		_ZN40_INTERNAL_2d63403f_4_k_cu_bcd837fd_208354cuda3std6ranges3__45__cpo4swapE,@object
	.size		_ZN40_INTERNAL_2d63403f_4_k_cu_bcd837fd_208354cuda3std6ranges3__45__cpo4swapE,(.L_8 - _ZN40_INTERNAL_2d63403f_4_k_cu_bcd837fd_208354cuda3std6ranges3__45__cpo4swapE)
_ZN40_INTERNAL_2d63403f_4_k_cu_bcd837fd_208354cuda3std6ranges3__45__cpo4swapE:
	.zero		1
.L_8:


//--------------------- .nv.constant0._ZN7cutlass13device_kernelINS_4gemm6kernel13GemmUniversalIN4cute5tupleIJiiiiEEENS1_10collective13CollectiveMmaINS1_34MainloopSm90TmaGmmaWarpSpecializedILi11ENS5_IJNS4_1CILi2EEENSA_ILi1EEESC_EEENS1_35KernelTmaWarpSpecializedCooperativeEEENS5_IJNSA_ILi256EEENSA_ILi64EEESH_EEEaNS5_IJlSC_lEEEaSJ_NS4_8TiledMMAINS4_8MMA_AtomIJNS4_4SM904GMMA26MMA_64x64x32_S32S8S8_SS_TNEEEENS4_6LayoutISD_NS5_IJSC_NSA_ILi0EEESR_EEEEENS5_IJNS4_10UnderscoreESU_SU_EEEEENS4_13SM90_TMA_LOADENS4_14ComposedLayoutINS4_7SwizzleILi2ELi4ELi3EEENS4_18smem_ptr_flag_bitsILi8EEENSQ_INS5_IJNSA_ILi8EEESH_EEENS5_IJSH_SC_EEEEEEEvNS4_8identityENS4_23SM90_TMA_LOAD_MULTICASTES17_vS18_EENS_8epilogue10collective6detail29Sm90TmaWarpSpecializedAdapterINS1C_15DefaultEpilogueIaSJ_SJ_NS1B_6thread17LinearCombinationIaLi1EiiLNS1G_9ScaleType4KindE0ELNS_15FloatRoundStyleE2EaEENS1_15EpilogueDefaultEEEEEvvEEEEvNT_6ParamsE --------------------------
	.section	.nv.constant0._ZN7cutlass13device_kernelINS_4gemm6kernel13GemmUniversalIN4cute5tupleIJiiiiEEENS1_10collective13CollectiveMmaINS1_34MainloopSm90TmaGmmaWarpSpecializedILi11ENS5_IJNS4_1CILi2EEENSA_ILi1EEESC_EEENS1_35KernelTmaWarpSpecializedCooperativeEEENS5_IJNSA_ILi256EEENSA_ILi64EEESH_EEEaNS5_IJlSC_lEEEaSJ_NS4_8TiledMMAINS4_8MMA_AtomIJNS4_4SM904GMMA26MMA_64x64x32_S32S8S8_SS_TNEEEENS4_6LayoutISD_NS5_IJSC_NSA_ILi0EEESR_EEEEENS5_IJNS4_10UnderscoreESU_SU_EEEEENS4_13SM90_TMA_LOADENS4_14ComposedLayoutINS4_7SwizzleILi2ELi4ELi3EEENS4_18smem_ptr_flag_bitsILi8EEENSQ_INS5_IJNSA_ILi8EEESH_EEENS5_IJSH_SC_EEEEEEEvNS4_8identityENS4_23SM90_TMA_LOAD_MULTICASTES17_vS18_EENS_8epilogue10collective6detail29Sm90TmaWarpSpecializedAdapterINS1C_15DefaultEpilogueIaSJ_SJ_NS1B_6thread17LinearCombinationIaLi1EiiLNS1G_9ScaleType4KindE0ELNS_15FloatRoundStyleE2EaEENS1_15EpilogueDefaultEEEEEvvEEEEvNT_6ParamsE,"a",@progbits
	.sectionflags	@""
	.align	4
.nv.constant0._ZN7cutlass13device_kernelINS_4gemm6kernel13GemmUniversalIN4cute5tupleIJiiiiEEENS1_10collective13CollectiveMmaINS1_34MainloopSm90TmaGmmaWarpSpecializedILi11ENS5_IJNS4_1CILi2EEENSA_ILi1EEESC_EEENS1_35KernelTmaWarpSpecializedCooperativeEEENS5_IJNSA_ILi256EEENSA_ILi64EEESH_EEEaNS5_IJlSC_lEEEaSJ_NS4_8TiledMMAINS4_8MMA_AtomIJNS4_4SM904GMMA26MMA_64x64x32_S32S8S8_SS_TNEEEENS4_6LayoutISD_NS5_IJSC_NSA_ILi0EEESR_EEEEENS5_IJNS4_10UnderscoreESU_SU_EEEEENS4_13SM90_TMA_LOADENS4_14ComposedLayoutINS4_7SwizzleILi2ELi4ELi3EEENS4_18smem_ptr_flag_bitsILi8EEENSQ_INS5_IJNSA_ILi8EEESH_EEENS5_IJSH_SC_EEEEEEEvNS4_8identityENS4_23SM90_TMA_LOAD_MULTICASTES17_vS18_EENS_8epilogue10collective6detail29Sm90TmaWarpSpecializedAdapterINS1C_15DefaultEpilogueIaSJ_SJ_NS1B_6thread17LinearCombinationIaLi1EiiLNS1G_9ScaleType4KindE0ELNS_15FloatRoundStyleE2EaEENS1_15EpilogueDefaultEEEEEvvEEEEvNT_6ParamsE:
	.zero		1664


//--------------------- SYMBOLS --------------------------

	.type		.nv.reservedSmem.offset0,@object
	.size		.nv.reservedSmem.offset0,0x4
	.type		__assertfail,@function
